// auto-generated by cutlass_sweep.gemm — config: {"arch": "sm_90", "cluster_m": 4, "cluster_n": 2, "dtype": "e4m3", "dtype_b": "e4m3", "layout": "nt", "stages": 0, "tile_k": 32, "tile_m": 128, "tile_n": 128}
#include "cutlass/cutlass.h"
#include "cutlass/gemm/collective/collective_builder.hpp"
#include "cutlass/gemm/device/gemm_universal_adapter.h"
#include "cutlass/gemm/kernel/gemm_universal.hpp"
#include "cutlass/epilogue/collective/collective_builder.hpp"

using ElemA = cutlass::float_e4m3_t;
using ElemB = cutlass::float_e4m3_t;
using ElemCD = cutlass::float_e4m3_t;
using Acc  = float;
using TileShape    = cute::Shape<cute::_128, cute::_128, cute::_32>;
using ClusterShape = cute::Shape<cute::_4, cute::_2, cute::_1>;

using CollectiveEpilogue = typename cutlass::epilogue::collective::CollectiveBuilder<
    cutlass::arch::Sm90, cutlass::arch::OpClassTensorOp,
    TileShape, ClusterShape,
    cutlass::epilogue::collective::EpilogueTileAuto,
    Acc, Acc,
    ElemCD, cutlass::layout::RowMajor, 128 / cutlass::sizeof_bits<ElemCD>::value,
    ElemCD, cutlass::layout::RowMajor, 128 / cutlass::sizeof_bits<ElemCD>::value,
    cutlass::epilogue::collective::EpilogueScheduleAuto
  >::CollectiveOp;

using CollectiveMainloop = typename cutlass::gemm::collective::CollectiveBuilder<
    cutlass::arch::Sm90, cutlass::arch::OpClassTensorOp,
    ElemA, cutlass::layout::RowMajor, 128 / cutlass::sizeof_bits<ElemA>::value,
    ElemB, cutlass::layout::ColumnMajor, 128 / cutlass::sizeof_bits<ElemB>::value,
    Acc,
    TileShape, ClusterShape,
    cutlass::gemm::collective::StageCountAutoCarveout<static_cast<int>(sizeof(typename CollectiveEpilogue::SharedStorage))>,
    cutlass::gemm::collective::KernelScheduleAuto
  >::CollectiveOp;

using GemmKernel = cutlass::gemm::kernel::GemmUniversal<
    cute::Shape<int,int,int,int>,
    CollectiveMainloop,
    CollectiveEpilogue
>;
using Gemm = cutlass::gemm::device::GemmUniversalAdapter<GemmKernel>;

// Force the device kernel symbol into the cubin without needing a host main.
auto* _anchor = &cutlass::device_kernel<GemmKernel>;


// ===== COMPILED SASS (sm_90a) =====

	.target	sm_90a

	.elftype	@"ET_EXEC"


//--------------------- .note.nv.tkinfo           --------------------------
	.section	.note.nv.tkinfo,"",@"SHT_NOTE"
	.sectionflags	@"SHF_NOTE_NV_TKINFO"
	.tkinfo
        /*0018*/ 	.word	0x00000002
        /*0030*/ 	.string	""
        /*0030*/ 	.string	"ptxas"
        /*0030*/ 	.string	"Cuda compilation tools, release 13.0, V13.0.88"
        /*0030*/ 	.string	"Build cuda_13.0.r13.0/compiler.36424714_0"
        /*0030*/ 	.string	"-arch sm_90a -m 64 "



//--------------------- .note.nv.cuinfo           --------------------------
	.section	.note.nv.cuinfo,"",@"SHT_NOTE"
	.sectionflags	@"SHF_NOTE_NV_CUINFO"
        /*0018*/ 	.short	0x0002
        /*001a*/ 	.short	0x005a
        /*001c*/ 	.short	0x0082
	.zero		2


//--------------------- .nv.info                  --------------------------
	.section	.nv.info,"",@"SHT_CUDA_INFO"
	.align	4


	//----- nvinfo : EIATTR_REGCOUNT
	.align		4
        /*0000*/ 	.byte	0x04, 0x2f
        /*0002*/ 	.short	(.L_12 - .L_11)
	.align		4
.L_11:
        /*0004*/ 	.word	index@(_ZN7cutlass13device_kernelINS_4gemm6kernel13GemmUniversalIN4cute5tupleIJiiiiEEENS1_10collective13CollectiveMmaINS1_37MainloopSm90TmaGmmaWarpSpecializedFP8ILi28ENS5_IJNS4_1CILi4EEENSA_ILi2EEENSA_ILi1EEEEEENS1_35KernelTmaWarpSpecializedCooperativeEEENS5_IJNSA_ILi128EEESH_NSA_ILi32EEEEEENS_12float_e4m3_tENS5_IJlSD_lEEESK_SL_NS4_8TiledMMAINS4_8MMA_AtomIJNS4_4SM904GMMA31MMA_64x128x32_F32E4M3E4M3_SS_TNILNSP_7ScaleInE1ELSR_1EEEEEENS4_6LayoutINS5_IJSC_SD_SD_EEENS5_IJSD_NSA_ILi0EEESW_EEEEENS5_IJNS4_10UnderscoreESZ_SZ_EEEEENS4_23SM90_TMA_LOAD_MULTICASTENS4_14ComposedLayoutINS4_7SwizzleILi1ELi4ELi3EEENS4_18smem_ptr_flag_bitsILi8EEENSU_INS5_IJNSA_ILi8EEESI_EEENS5_IJSI_SD_EEEEEEEvNS4_8identityES12_S1C_vS1D_EENS_8epilogue10collective6detail29Sm90TmaWarpSpecializedAdapterINS1G_15DefaultEpilogueISK_SL_SL_NS1F_6thread17LinearCombinationISK_Li1EffLNS1K_9ScaleType4KindE0ELNS_15FloatRoundStyleE2ESK_EENS1_15EpilogueDefaultEEEEEvvEEEEvNT_6ParamsE)
        /*0008*/ 	.word	0x000000a8


	//----- nvinfo : EIATTR_FRAME_SIZE
	.align		4
.L_12:
        /*000c*/ 	.byte	0x04, 0x11
        /*000e*/ 	.short	(.L_14 - .L_13)
	.align		4
.L_13:
        /*0010*/ 	.word	index@(_ZN7cutlass13device_kernelINS_4gemm6kernel13GemmUniversalIN4cute5tupleIJiiiiEEENS1_10collective13CollectiveMmaINS1_37MainloopSm90TmaGmmaWarpSpecializedFP8ILi28ENS5_IJNS4_1CILi4EEENSA_ILi2EEENSA_ILi1EEEEEENS1_35KernelTmaWarpSpecializedCooperativeEEENS5_IJNSA_ILi128EEESH_NSA_ILi32EEEEEENS_12float_e4m3_tENS5_IJlSD_lEEESK_SL_NS4_8TiledMMAINS4_8MMA_AtomIJNS4_4SM904GMMA31MMA_64x128x32_F32E4M3E4M3_SS_TNILNSP_7ScaleInE1ELSR_1EEEEEENS4_6LayoutINS5_IJSC_SD_SD_EEENS5_IJSD_NSA_ILi0EEESW_EEEEENS5_IJNS4_10UnderscoreESZ_SZ_EEEEENS4_23SM90_TMA_LOAD_MULTICASTENS4_14ComposedLayoutINS4_7SwizzleILi1ELi4ELi3EEENS4_18smem_ptr_flag_bitsILi8EEENSU_INS5_IJNSA_ILi8EEESI_EEENS5_IJSI_SD_EEEEEEEvNS4_8identityES12_S1C_vS1D_EENS_8epilogue10collective6detail29Sm90TmaWarpSpecializedAdapterINS1G_15DefaultEpilogueISK_SL_SL_NS1F_6thread17LinearCombinationISK_Li1EffLNS1K_9ScaleType4KindE0ELNS_15FloatRoundStyleE2ESK_EENS1_15EpilogueDefaultEEEEEvvEEEEvNT_6ParamsE)
        /*0014*/ 	.word	0x00000000


	//----- nvinfo : EIATTR_MIN_STACK_SIZE
	.align		4
.L_14:
        /*0018*/ 	.byte	0x04, 0x12
        /*001a*/ 	.short	(.L_16 - .L_15)
	.align		4
.L_15:
        /*001c*/ 	.word	index@(_ZN7cutlass13device_kernelINS_4gemm6kernel13GemmUniversalIN4cute5tupleIJiiiiEEENS1_10collective13CollectiveMmaINS1_37MainloopSm90TmaGmmaWarpSpecializedFP8ILi28ENS5_IJNS4_1CILi4EEENSA_ILi2EEENSA_ILi1EEEEEENS1_35KernelTmaWarpSpecializedCooperativeEEENS5_IJNSA_ILi128EEESH_NSA_ILi32EEEEEENS_12float_e4m3_tENS5_IJlSD_lEEESK_SL_NS4_8TiledMMAINS4_8MMA_AtomIJNS4_4SM904GMMA31MMA_64x128x32_F32E4M3E4M3_SS_TNILNSP_7ScaleInE1ELSR_1EEEEEENS4_6LayoutINS5_IJSC_SD_SD_EEENS5_IJSD_NSA_ILi0EEESW_EEEEENS5_IJNS4_10UnderscoreESZ_SZ_EEEEENS4_23SM90_TMA_LOAD_MULTICASTENS4_14ComposedLayoutINS4_7SwizzleILi1ELi4ELi3EEENS4_18smem_ptr_flag_bitsILi8EEENSU_INS5_IJNSA_ILi8EEESI_EEENS5_IJSI_SD_EEEEEEEvNS4_8identityES12_S1C_vS1D_EENS_8epilogue10collective6detail29Sm90TmaWarpSpecializedAdapterINS1G_15DefaultEpilogueISK_SL_SL_NS1F_6thread17LinearCombinationISK_Li1EffLNS1K_9ScaleType4KindE0ELNS_15FloatRoundStyleE2ESK_EENS1_15EpilogueDefaultEEEEEvvEEEEvNT_6ParamsE)
        /*0020*/ 	.word	0x00000000
.L_16:


//--------------------- .nv.compat                --------------------------
	.section	.nv.compat,"",@"SHT_CUDA_COMPAT_INFO"
	.align	4
        /*0000*/ 	.byte	0x02, 0x09, 0x01, 0x00, 0x02, 0x02, 0x04, 0x00, 0x02, 0x05, 0x05, 0x00, 0x03, 0x07, 0x01, 0x01
        /*0010*/ 	.byte	0x02, 0x03, 0x01, 0x00, 0x02, 0x06, 0x01, 0x00, 0x04, 0x0b, 0x08, 0x00, 0x00, 0x00, 0x00, 0x00
        /*0020*/ 	.byte	0x00, 0x00, 0x00, 0x00


//--------------------- .nv.info._ZN7cutlass13device_kernelINS_4gemm6kernel13GemmUniversalIN4cute5tupleIJiiiiEEENS1_10collective13CollectiveMmaINS1_37MainloopSm90TmaGmmaWarpSpecializedFP8ILi28ENS5_IJNS4_1CILi4EEENSA_ILi2EEENSA_ILi1EEEEEENS1_35KernelTmaWarpSpecializedCooperativeEEENS5_IJNSA_ILi128EEESH_NSA_ILi32EEEEEENS_12float_e4m3_tENS5_IJlSD_lEEESK_SL_NS4_8TiledMMAINS4_8MMA_AtomIJNS4_4SM904GMMA31MMA_64x128x32_F32E4M3E4M3_SS_TNILNSP_7ScaleInE1ELSR_1EEEEEENS4_6LayoutINS5_IJSC_SD_SD_EEENS5_IJSD_NSA_ILi0EEESW_EEEEENS5_IJNS4_10UnderscoreESZ_SZ_EEEEENS4_23SM90_TMA_LOAD_MULTICASTENS4_14ComposedLayoutINS4_7SwizzleILi1ELi4ELi3EEENS4_18smem_ptr_flag_bitsILi8EEENSU_INS5_IJNSA_ILi8EEESI_EEENS5_IJSI_SD_EEEEEEEvNS4_8identityES12_S1C_vS1D_EENS_8epilogue10collective6detail29Sm90TmaWarpSpecializedAdapterINS1G_15DefaultEpilogueISK_SL_SL_NS1F_6thread17LinearCombinationISK_Li1EffLNS1K_9ScaleType4KindE0ELNS_15FloatRoundStyleE2ESK_EENS1_15EpilogueDefaultEEEEEvvEEEEvNT_6ParamsE --------------------------
	.section	.nv.info._ZN7cutlass13device_kernelINS_4gemm6kernel13GemmUniversalIN4cute5tupleIJiiiiEEENS1_10collective13CollectiveMmaINS1_37MainloopSm90TmaGmmaWarpSpecializedFP8ILi28ENS5_IJNS4_1CILi4EEENSA_ILi2EEENSA_ILi1EEEEEENS1_35KernelTmaWarpSpecializedCooperativeEEENS5_IJNSA_ILi128EEESH_NSA_ILi32EEEEEENS_12float_e4m3_tENS5_IJlSD_lEEESK_SL_NS4_8TiledMMAINS4_8MMA_AtomIJNS4_4SM904GMMA31MMA_64x128x32_F32E4M3E4M3_SS_TNILNSP_7ScaleInE1ELSR_1EEEEEENS4_6LayoutINS5_IJSC_SD_SD_EEENS5_IJSD_NSA_ILi0EEESW_EEEEENS5_IJNS4_10UnderscoreESZ_SZ_EEEEENS4_23SM90_TMA_LOAD_MULTICASTENS4_14ComposedLayoutINS4_7SwizzleILi1ELi4ELi3EEENS4_18smem_ptr_flag_bitsILi8EEENSU_INS5_IJNSA_ILi8EEESI_EEENS5_IJSI_SD_EEEEEEEvNS4_8identityES12_S1C_vS1D_EENS_8epilogue10collective6detail29Sm90TmaWarpSpecializedAdapterINS1G_15DefaultEpilogueISK_SL_SL_NS1F_6thread17LinearCombinationISK_Li1EffLNS1K_9ScaleType4KindE0ELNS_15FloatRoundStyleE2ESK_EENS1_15EpilogueDefaultEEEEEvvEEEEvNT_6ParamsE,"",@"SHT_CUDA_INFO"
	.sectionflags	@""
	.align	4


	//----- nvinfo : EIATTR_CUDA_API_VERSION
	.align		4
        /*0000*/ 	.byte	0x04, 0x37
        /*0002*/ 	.short	(.L_18 - .L_17)
.L_17:
        /*0004*/ 	.word	0x00000082


	//----- nvinfo : EIATTR_KPARAM_INFO
	.align		4
.L_18:
        /*0008*/ 	.byte	0x04, 0x17
        /*000a*/ 	.short	(.L_20 - .L_19)
.L_19:
        /*000c*/ 	.word	0x00000000
        /*0010*/ 	.short	0x0000
        /*0012*/ 	.short	0x0070
        /*0014*/ 	.byte	0x00, 0xf0, 0x01, 0x10


	//----- nvinfo : EIATTR_SPARSE_MMA_MASK
	.align		4
.L_20:
        /*0018*/ 	.byte	0x03, 0x50
        /*001a*/ 	.short	0x0000


	//----- nvinfo : EIATTR_MAXREG_COUNT
	.align		4
        /*001c*/ 	.byte	0x03, 0x1b
        /*001e*/ 	.short	0x00a8


	//----- nvinfo : EIATTR_NUM_BARRIERS
	.align		4
        /*0020*/ 	.byte	0x02, 0x4c
        /*0022*/ 	.byte	0x01
	.zero		1


	//----- nvinfo : EIATTR_MERCURY_ISA_VERSION
	.align		4
        /*0024*/ 	.byte	0x03, 0x5f
        /*0026*/ 	.short	0x0101


	//----- nvinfo : EIATTR_INT_WARP_WIDE_INSTR_OFFSETS
	.align		4
        /*0028*/ 	.byte	0x04, 0x31
        /*002a*/ 	.short	(.L_22 - .L_21)


	//   ....[0]....
.L_21:
        /*002c*/ 	.word	0x000007d0


	//   ....[1]....
        /*0030*/ 	.word	0x000007f0


	//   ....[2]....
        /*0034*/ 	.word	0x00000980


	//----- nvinfo : EIATTR_COOP_GROUP_MASK_REGIDS
	.align		4
.L_22:
        /*0038*/ 	.byte	0x04, 0x29
        /*003a*/ 	.short	(.L_24 - .L_23)


	//   ....[0]....
.L_23:
        /*003c*/ 	.word	0xffffffff


	//   ....[1]....
        /*0040*/ 	.word	0xffffffff


	//   ....[2]....
        /*0044*/ 	.word	0xffffffff


	//   ....[3]....
        /*0048*/ 	.word	0xffffffff


	//   ....[4]....
        /*004c*/ 	.word	0xffffffff


	//   ....[5]....
        /*0050*/ 	.word	0xffffffff


	//----- nvinfo : EIATTR_COOP_GROUP_INSTR_OFFSETS
	.align		4
.L_24:
        /*0054*/ 	.byte	0x04, 0x28
        /*0056*/ 	.short	(.L_26 - .L_25)


	//   ....[0]....
.L_25:
        /*0058*/ 	.word	0x00000060


	//   ....[1]....
        /*005c*/ 	.word	0x00000070


	//   ....[2]....
        /*0060*/ 	.word	0x00000130


	//   ....[3]....
        /*0064*/ 	.word	0x00000600


	//   ....[4]....
        /*0068*/ 	.word	0x00000b40


	//   ....[5]....
        /*006c*/ 	.word	0x000015c0


	//----- nvinfo : EIATTR_REG_RECONFIG
	.align		4
.L_26:
        /*0070*/ 	.byte	0x01, 0x54
	.zero		2


	//----- nvinfo : EIATTR_MBARRIER_INSTR_OFFSETS
	.align		4
        /*0074*/ 	.byte	0x04, 0x39
        /*0076*/ 	.short	(.L_28 - .L_27)


	//   ....[0]....
.L_27:
        /*0078*/ 	.word	0x00000250
        /*007c*/ 	.word	0x000000ff
        /*0080*/ 	.word	0x00000000
        /*0084*/ 	.short	0x0100
        /*0086*/ 	.byte	0x08
	.zero		1


	//   ....[1]....
        /*0088*/ 	.word	0x00000260
        /*008c*/ 	.word	0x000000ff
        /*0090*/ 	.word	0x000000e0
        /*0094*/ 	.short	0x0100
        /*0096*/ 	.byte	0x08
	.zero		1


	//   ....[2]....
        /*0098*/ 	.word	0x00000270
        /*009c*/ 	.word	0x000000ff
        /*00a0*/ 	.word	0x00000008
        /*00a4*/ 	.short	0x0100
        /*00a6*/ 	.byte	0x08
	.zero		1


	//   ....[3]....
        /*00a8*/ 	.word	0x00000280
        /*00ac*/ 	.word	0x000000ff
        /*00b0*/ 	.word	0x000000e8
        /*00b4*/ 	.short	0x0100
        /*00b6*/ 	.byte	0x08
	.zero		1


	//   ....[4]....
        /*00b8*/ 	.word	0x00000290
        /*00bc*/ 	.word	0x000000ff
        /*00c0*/ 	.word	0x00000010
        /*00c4*/ 	.short	0x0100
        /*00c6*/ 	.byte	0x08
	.zero		1


	//   ....[5]....
        /*00c8*/ 	.word	0x000002a0
        /*00cc*/ 	.word	0x000000ff
        /*00d0*/ 	.word	0x000000f0
        /*00d4*/ 	.short	0x0100
        /*00d6*/ 	.byte	0x08
	.zero		1


	//   ....[6]....
        /*00d8*/ 	.word	0x000002b0
        /*00dc*/ 	.word	0x000000ff
        /*00e0*/ 	.word	0x00000018
        /*00e4*/ 	.short	0x0100
        /*00e6*/ 	.byte	0x08
	.zero		1


	//   ....[7]....
        /*00e8*/ 	.word	0x000002c0
        /*00ec*/ 	.word	0x000000ff
        /*00f0*/ 	.word	0x000000f8
        /*00f4*/ 	.short	0x0100
        /*00f6*/ 	.byte	0x08
	.zero		1


	//   ....[8]....
        /*00f8*/ 	.word	0x000002d0
        /*00fc*/ 	.word	0x000000ff
        /*0100*/ 	.word	0x00000020
        /*0104*/ 	.short	0x0100
        /*0106*/ 	.byte	0x08
	.zero		1


	//   ....[9]....
        /*0108*/ 	.word	0x000002e0
        /*010c*/ 	.word	0x000000ff
        /*0110*/ 	.word	0x00000100
        /*0114*/ 	.short	0x0100
        /*0116*/ 	.byte	0x08
	.zero		1


	//   ....[10]....
        /*0118*/ 	.word	0x000002f0
        /*011c*/ 	.word	0x000000ff
        /*0120*/ 	.word	0x00000028
        /*0124*/ 	.short	0x0100
        /*0126*/ 	.byte	0x08
	.zero		1


	//   ....[11]....
        /*0128*/ 	.word	0x00000300
        /*012c*/ 	.word	0x000000ff
        /*0130*/ 	.word	0x00000108
        /*0134*/ 	.short	0x0100
        /*0136*/ 	.byte	0x08
	.zero		1


	//   ....[12]....
        /*0138*/ 	.word	0x00000310
        /*013c*/ 	.word	0x000000ff
        /*0140*/ 	.word	0x00000030
        /*0144*/ 	.short	0x0100
        /*0146*/ 	.byte	0x08
	.zero		1


	//   ....[13]....
        /*0148*/ 	.word	0x00000320
        /*014c*/ 	.word	0x000000ff
        /*0150*/ 	.word	0x00000110
        /*0154*/ 	.short	0x0100
        /*0156*/ 	.byte	0x08
	.zero		1


	//   ....[14]....
        /*0158*/ 	.word	0x00000330
        /*015c*/ 	.word	0x000000ff
        /*0160*/ 	.word	0x00000038
        /*0164*/ 	.short	0x0100
        /*0166*/ 	.byte	0x08
	.zero		1


	//   ....[15]....
        /*0168*/ 	.word	0x00000340
        /*016c*/ 	.word	0x000000ff
        /*0170*/ 	.word	0x00000118
        /*0174*/ 	.short	0x0100
        /*0176*/ 	.byte	0x08
	.zero		1


	//   ....[16]....
        /*0178*/ 	.word	0x00000350
        /*017c*/ 	.word	0x000000ff
        /*0180*/ 	.word	0x00000040
        /*0184*/ 	.short	0x0100
        /*0186*/ 	.byte	0x08
	.zero		1


	//   ....[17]....
        /*0188*/ 	.word	0x00000360
        /*018c*/ 	.word	0x000000ff
        /*0190*/ 	.word	0x00000120
        /*0194*/ 	.short	0x0100
        /*0196*/ 	.byte	0x08
	.zero		1


	//   ....[18]....
        /*0198*/ 	.word	0x00000370
        /*019c*/ 	.word	0x000000ff
        /*01a0*/ 	.word	0x00000048
        /*01a4*/ 	.short	0x0100
        /*01a6*/ 	.byte	0x08
	.zero		1


	//   ....[19]....
        /*01a8*/ 	.word	0x00000380
        /*01ac*/ 	.word	0x000000ff
        /*01b0*/ 	.word	0x00000128
        /*01b4*/ 	.short	0x0100
        /*01b6*/ 	.byte	0x08
	.zero		1


	//   ....[20]....
        /*01b8*/ 	.word	0x00000390
        /*01bc*/ 	.word	0x000000ff
        /*01c0*/ 	.word	0x00000050
        /*01c4*/ 	.short	0x0100
        /*01c6*/ 	.byte	0x08
	.zero		1


	//   ....[21]....
        /*01c8*/ 	.word	0x000003a0
        /*01cc*/ 	.word	0x000000ff
        /*01d0*/ 	.word	0x00000130
        /*01d4*/ 	.short	0x0100
        /*01d6*/ 	.byte	0x08
	.zero		1


	//   ....[22]....
        /*01d8*/ 	.word	0x000003b0
        /*01dc*/ 	.word	0x000000ff
        /*01e0*/ 	.word	0x00000058
        /*01e4*/ 	.short	0x0100
        /*01e6*/ 	.byte	0x08
	.zero		1


	//   ....[23]....
        /*01e8*/ 	.word	0x000003c0
        /*01ec*/ 	.word	0x000000ff
        /*01f0*/ 	.word	0x00000138
        /*01f4*/ 	.short	0x0100
        /*01f6*/ 	.byte	0x08
	.zero		1


	//   ....[24]....
        /*01f8*/ 	.word	0x000003d0
        /*01fc*/ 	.word	0x000000ff
        /*0200*/ 	.word	0x00000060
        /*0204*/ 	.short	0x0100
        /*0206*/ 	.byte	0x08
	.zero		1


	//   ....[25]....
        /*0208*/ 	.word	0x000003e0
        /*020c*/ 	.word	0x000000ff
        /*0210*/ 	.word	0x00000140
        /*0214*/ 	.short	0x0100
        /*0216*/ 	.byte	0x08
	.zero		1


	//   ....[26]....
        /*0218*/ 	.word	0x000003f0
        /*021c*/ 	.word	0x000000ff
        /*0220*/ 	.word	0x00000068
        /*0224*/ 	.short	0x0100
        /*0226*/ 	.byte	0x08
	.zero		1


	//   ....[27]....
        /*0228*/ 	.word	0x00000400
        /*022c*/ 	.word	0x000000ff
        /*0230*/ 	.word	0x00000148
        /*0234*/ 	.short	0x0100
        /*0236*/ 	.byte	0x08
	.zero		1


	//   ....[28]....
        /*0238*/ 	.word	0x00000410
        /*023c*/ 	.word	0x000000ff
        /*0240*/ 	.word	0x00000070
        /*0244*/ 	.short	0x0100
        /*0246*/ 	.byte	0x08
	.zero		1


	//   ....[29]....
        /*0248*/ 	.word	0x00000420
        /*024c*/ 	.word	0x000000ff
        /*0250*/ 	.word	0x00000150
        /*0254*/ 	.short	0x0100
        /*0256*/ 	.byte	0x08
	.zero		1


	//   ....[30]....
        /*0258*/ 	.word	0x00000430
        /*025c*/ 	.word	0x000000ff
        /*0260*/ 	.word	0x00000078
        /*0264*/ 	.short	0x0100
        /*0266*/ 	.byte	0x08
	.zero		1


	//   ....[31]....
        /*0268*/ 	.word	0x00000440
        /*026c*/ 	.word	0x000000ff
        /*0270*/ 	.word	0x00000158
        /*0274*/ 	.short	0x0100
        /*0276*/ 	.byte	0x08
	.zero		1


	//   ....[32]....
        /*0278*/ 	.word	0x00000450
        /*027c*/ 	.word	0x000000ff
        /*0280*/ 	.word	0x00000080
        /*0284*/ 	.short	0x0100
        /*0286*/ 	.byte	0x08
	.zero		1


	//   ....[33]....
        /*0288*/ 	.word	0x00000460
        /*028c*/ 	.word	0x000000ff
        /*0290*/ 	.word	0x00000160
        /*0294*/ 	.short	0x0100
        /*0296*/ 	.byte	0x08
	.zero		1


	//   ....[34]....
        /*0298*/ 	.word	0x00000470
        /*029c*/ 	.word	0x000000ff
        /*02a0*/ 	.word	0x00000088
        /*02a4*/ 	.short	0x0100
        /*02a6*/ 	.byte	0x08
	.zero		1


	//   ....[35]....
        /*02a8*/ 	.word	0x00000480
        /*02ac*/ 	.word	0x000000ff
        /*02b0*/ 	.word	0x00000168
        /*02b4*/ 	.short	0x0100
        /*02b6*/ 	.byte	0x08
	.zero		1


	//   ....[36]....
        /*02b8*/ 	.word	0x00000490
        /*02bc*/ 	.word	0x000000ff
        /*02c0*/ 	.word	0x00000090
        /*02c4*/ 	.short	0x0100
        /*02c6*/ 	.byte	0x08
	.zero		1


	//   ....[37]....
        /*02c8*/ 	.word	0x000004a0
        /*02cc*/ 	.word	0x000000ff
        /*02d0*/ 	.word	0x00000170
        /*02d4*/ 	.short	0x0100
        /*02d6*/ 	.byte	0x08
	.zero		1


	//   ....[38]....
        /*02d8*/ 	.word	0x000004b0
        /*02dc*/ 	.word	0x000000ff
        /*02e0*/ 	.word	0x00000098
        /*02e4*/ 	.short	0x0100
        /*02e6*/ 	.byte	0x08
	.zero		1


	//   ....[39]....
        /*02e8*/ 	.word	0x000004c0
        /*02ec*/ 	.word	0x000000ff
        /*02f0*/ 	.word	0x00000178
        /*02f4*/ 	.short	0x0100
        /*02f6*/ 	.byte	0x08
	.zero		1


	//   ....[40]....
        /*02f8*/ 	.word	0x000004d0
        /*02fc*/ 	.word	0x000000ff
        /*0300*/ 	.word	0x000000a0
        /*0304*/ 	.short	0x0100
        /*0306*/ 	.byte	0x08
	.zero		1


	//   ....[41]....
        /*0308*/ 	.word	0x000004e0
        /*030c*/ 	.word	0x000000ff
        /*0310*/ 	.word	0x00000180
        /*0314*/ 	.short	0x0100
        /*0316*/ 	.byte	0x08
	.zero		1


	//   ....[42]....
        /*0318*/ 	.word	0x000004f0
        /*031c*/ 	.word	0x000000ff
        /*0320*/ 	.word	0x000000a8
        /*0324*/ 	.short	0x0100
        /*0326*/ 	.byte	0x08
	.zero		1


	//   ....[43]....
        /*0328*/ 	.word	0x00000500
        /*032c*/ 	.word	0x000000ff
        /*0330*/ 	.word	0x00000188
        /*0334*/ 	.short	0x0100
        /*0336*/ 	.byte	0x08
	.zero		1


	//   ....[44]....
        /*0338*/ 	.word	0x00000510
        /*033c*/ 	.word	0x000000ff
        /*0340*/ 	.word	0x000000b0
        /*0344*/ 	.short	0x0100
        /*0346*/ 	.byte	0x08
	.zero		1


	//   ....[45]....
        /*0348*/ 	.word	0x00000520
        /*034c*/ 	.word	0x000000ff
        /*0350*/ 	.word	0x00000190
        /*0354*/ 	.short	0x0100
        /*0356*/ 	.byte	0x08
	.zero		1


	//   ....[46]....
        /*0358*/ 	.word	0x00000530
        /*035c*/ 	.word	0x000000ff
        /*0360*/ 	.word	0x000000b8
        /*0364*/ 	.short	0x0100
        /*0366*/ 	.byte	0x08
	.zero		1


	//   ....[47]....
        /*0368*/ 	.word	0x00000540
        /*036c*/ 	.word	0x000000ff
        /*0370*/ 	.word	0x00000198
        /*0374*/ 	.short	0x0100
        /*0376*/ 	.byte	0x08
	.zero		1


	//   ....[48]....
        /*0378*/ 	.word	0x00000550
        /*037c*/ 	.word	0x000000ff
        /*0380*/ 	.word	0x000000c0
        /*0384*/ 	.short	0x0100
        /*0386*/ 	.byte	0x08
	.zero		1


	//   ....[49]....
        /*0388*/ 	.word	0x00000560
        /*038c*/ 	.word	0x000000ff
        /*0390*/ 	.word	0x000001a0
        /*0394*/ 	.short	0x0100
        /*0396*/ 	.byte	0x08
	.zero		1


	//   ....[50]....
        /*0398*/ 	.word	0x00000570
        /*039c*/ 	.word	0x000000ff
        /*03a0*/ 	.word	0x000000c8
        /*03a4*/ 	.short	0x0100
        /*03a6*/ 	.byte	0x08
	.zero		1


	//   ....[51]....
        /*03a8*/ 	.word	0x00000580
        /*03ac*/ 	.word	0x000000ff
        /*03b0*/ 	.word	0x000001a8
        /*03b4*/ 	.short	0x0100
        /*03b6*/ 	.byte	0x08
	.zero		1


	//   ....[52]....
        /*03b8*/ 	.word	0x00000590
        /*03bc*/ 	.word	0x000000ff
        /*03c0*/ 	.word	0x000000d0
        /*03c4*/ 	.short	0x0100
        /*03c6*/ 	.byte	0x08
	.zero		1


	//   ....[53]....
        /*03c8*/ 	.word	0x000005a0
        /*03cc*/ 	.word	0x000000ff
        /*03d0*/ 	.word	0x000001b0
        /*03d4*/ 	.short	0x0100
        /*03d6*/ 	.byte	0x08
	.zero		1


	//   ....[54]....
        /*03d8*/ 	.word	0x000005b0
        /*03dc*/ 	.word	0x000000ff
        /*03e0*/ 	.word	0x000000d8
        /*03e4*/ 	.short	0x0100
        /*03e6*/ 	.byte	0x08
	.zero		1


	//   ....[55]....
        /*03e8*/ 	.word	0x000005c0
        /*03ec*/ 	.word	0x000000ff
        /*03f0*/ 	.word	0x000001b8
        /*03f4*/ 	.short	0x0100
        /*03f6*/ 	.byte	0x08
	.zero		1


	//   ....[56]....
        /*03f8*/ 	.word	0x00000a00
        /*03fc*/ 	.word	0x000000ff
        /*0400*/ 	.word	0x000001d0
        /*0404*/ 	.short	0x0100
        /*0406*/ 	.byte	0x06
	.zero		1


	//   ....[57]....
        /*0408*/ 	.word	0x00000ab0
        /*040c*/ 	.word	0x000000ff
        /*0410*/ 	.word	0x000001d8
        /*0414*/ 	.short	0x0100
        /*0416*/ 	.byte	0x06
	.zero		1


	//   ....[58]....
        /*0418*/ 	.word	0x00001af0
        /*041c*/ 	.word	0x000000ff
        /*0420*/ 	.word	0x00000000
        /*0424*/ 	.short	0x010a
        /*0426*/ 	.byte	0x06
	.zero		1


	//   ....[59]....
        /*0428*/ 	.word	0x00001b30
        /*042c*/ 	.word	0x000000ff
        /*0430*/ 	.word	0x00000000
        /*0434*/ 	.short	0x010a
        /*0436*/ 	.byte	0x06
	.zero		1


	//   ....[60]....
        /*0438*/ 	.word	0x00002410
        /*043c*/ 	.word	0x000000ff
        /*0440*/ 	.word	0x00000000
        /*0444*/ 	.short	0x010a
        /*0446*/ 	.byte	0x0c
	.zero		1


	//   ....[61]....
        /*0448*/ 	.word	0x00002450
        /*044c*/ 	.word	0x000000ff
        /*0450*/ 	.word	0x00000000
        /*0454*/ 	.short	0x010a
        /*0456*/ 	.byte	0x0c
	.zero		1


	//   ....[62]....
        /*0458*/ 	.word	0x00002a30
        /*045c*/ 	.word	0x0000008c
        /*0460*/ 	.word	0x00000000
        /*0464*/ 	.short	0x0101
        /*0466*/ 	.byte	0x3f
	.zero		1


	//   ....[63]....
        /*0468*/ 	.word	0x000030d0
        /*046c*/ 	.word	0x0000000c
        /*0470*/ 	.word	0x00000000
        /*0474*/ 	.short	0x0101
        /*0476*/ 	.byte	0x3f
	.zero		1


	//   ....[64]....
        /*0478*/ 	.word	0x00008ae0
        /*047c*/ 	.word	0x00000012
        /*0480*/ 	.word	0x000000e0
        /*0484*/ 	.short	0x010a
        /*0486*/ 	.byte	0x3f
	.zero		1


	//   ....[65]....
        /*0488*/ 	.word	0x00008e80
        /*048c*/ 	.word	0x00000006
        /*0490*/ 	.word	0x000001d8
        /*0494*/ 	.short	0x0101
        /*0496*/ 	.byte	0x3f
	.zero		1


	//   ....[66]....
        /*0498*/ 	.word	0x000095a0
        /*049c*/ 	.word	0x00000006
        /*04a0*/ 	.word	0x00000000
        /*04a4*/ 	.short	0x010a
        /*04a6*/ 	.byte	0x3f
	.zero		1


	//   ....[67]....
        /*04a8*/ 	.word	0x00009620
        /*04ac*/ 	.word	0x00000007
        /*04b0*/ 	.word	0x00000000
        /*04b4*/ 	.short	0x010a
        /*04b6*/ 	.byte	0x3f
	.zero		1


	//   ....[68]....
        /*04b8*/ 	.word	0x000096b0
        /*04bc*/ 	.word	0x00000006
        /*04c0*/ 	.word	0x00000000
        /*04c4*/ 	.short	0x010a
        /*04c6*/ 	.byte	0x3f
	.zero		1


	//   ....[69]....
        /*04c8*/ 	.word	0x00009740
        /*04cc*/ 	.word	0x00000009
        /*04d0*/ 	.word	0x00000000
        /*04d4*/ 	.short	0x010a
        /*04d6*/ 	.byte	0x3f
	.zero		1


	//   ....[70]....
        /*04d8*/ 	.word	0x000097d0
        /*04dc*/ 	.word	0x00000006
        /*04e0*/ 	.word	0x00000000
        /*04e4*/ 	.short	0x010a
        /*04e6*/ 	.byte	0x3f
	.zero		1


	//   ....[71]....
        /*04e8*/ 	.word	0x00009860
        /*04ec*/ 	.word	0x00000009
        /*04f0*/ 	.word	0x00000000
        /*04f4*/ 	.short	0x010a
        /*04f6*/ 	.byte	0x3f
	.zero		1


	//   ....[72]....
        /*04f8*/ 	.word	0x000098f0
        /*04fc*/ 	.word	0x00000006
        /*0500*/ 	.word	0x00000000
        /*0504*/ 	.short	0x010a
        /*0506*/ 	.byte	0x3f
	.zero		1


	//   ....[73]....
        /*0508*/ 	.word	0x00009980
        /*050c*/ 	.word	0x00000009
        /*0510*/ 	.word	0x00000000
        /*0514*/ 	.short	0x010a
        /*0516*/ 	.byte	0x3f
	.zero		1


	//   ....[74]....
        /*0518*/ 	.word	0x00009a10
        /*051c*/ 	.word	0x00000006
        /*0520*/ 	.word	0x00000000
        /*0524*/ 	.short	0x010a
        /*0526*/ 	.byte	0x3f
	.zero		1


	//   ....[75]....
        /*0528*/ 	.word	0x00009aa0
        /*052c*/ 	.word	0x00000009
        /*0530*/ 	.word	0x00000000
        /*0534*/ 	.short	0x010a
        /*0536*/ 	.byte	0x3f
	.zero		1


	//   ....[76]....
        /*0538*/ 	.word	0x00009b30
        /*053c*/ 	.word	0x00000006
        /*0540*/ 	.word	0x00000000
        /*0544*/ 	.short	0x010a
        /*0546*/ 	.byte	0x3f
	.zero		1


	//   ....[77]....
        /*0548*/ 	.word	0x00009bc0
        /*054c*/ 	.word	0x00000009
        /*0550*/ 	.word	0x00000000
        /*0554*/ 	.short	0x010a
        /*0556*/ 	.byte	0x3f
	.zero		1


	//   ....[78]....
        /*0558*/ 	.word	0x00009c50
        /*055c*/ 	.word	0x00000006
        /*0560*/ 	.word	0x00000000
        /*0564*/ 	.short	0x010a
        /*0566*/ 	.byte	0x3f
	.zero		1


	//   ....[79]....
        /*0568*/ 	.word	0x00009ce0
        /*056c*/ 	.word	0x00000009
        /*0570*/ 	.word	0x00000000
        /*0574*/ 	.short	0x010a
        /*0576*/ 	.byte	0x3f
	.zero		1


	//   ....[80]....
        /*0578*/ 	.word	0x00009d70
        /*057c*/ 	.word	0x00000006
        /*0580*/ 	.word	0x00000000
        /*0584*/ 	.short	0x010a
        /*0586*/ 	.byte	0x3f
	.zero		1


	//   ....[81]....
        /*0588*/ 	.word	0x00009e00
        /*058c*/ 	.word	0x00000009
        /*0590*/ 	.word	0x00000000
        /*0594*/ 	.short	0x010a
        /*0596*/ 	.byte	0x3f
	.zero		1


	//   ....[82]....
        /*0598*/ 	.word	0x00009e90
        /*059c*/ 	.word	0x00000006
        /*05a0*/ 	.word	0x00000000
        /*05a4*/ 	.short	0x010a
        /*05a6*/ 	.byte	0x3f
	.zero		1


	//   ....[83]....
        /*05a8*/ 	.word	0x00009f20
        /*05ac*/ 	.word	0x00000009
        /*05b0*/ 	.word	0x00000000
        /*05b4*/ 	.short	0x010a
        /*05b6*/ 	.byte	0x3f
	.zero		1


	//   ....[84]....
        /*05b8*/ 	.word	0x00009fb0
        /*05bc*/ 	.word	0x00000006
        /*05c0*/ 	.word	0x00000000
        /*05c4*/ 	.short	0x010a
        /*05c6*/ 	.byte	0x3f
	.zero		1


	//   ....[85]....
        /*05c8*/ 	.word	0x0000a040
        /*05cc*/ 	.word	0x00000009
        /*05d0*/ 	.word	0x00000000
        /*05d4*/ 	.short	0x010a
        /*05d6*/ 	.byte	0x3f
	.zero		1


	//   ....[86]....
        /*05d8*/ 	.word	0x0000a0d0
        /*05dc*/ 	.word	0x00000006
        /*05e0*/ 	.word	0x00000000
        /*05e4*/ 	.short	0x010a
        /*05e6*/ 	.byte	0x3f
	.zero		1


	//   ....[87]....
        /*05e8*/ 	.word	0x0000a160
        /*05ec*/ 	.word	0x00000009
        /*05f0*/ 	.word	0x00000000
        /*05f4*/ 	.short	0x010a
        /*05f6*/ 	.byte	0x3f
	.zero		1


	//   ....[88]....
        /*05f8*/ 	.word	0x0000a1f0
        /*05fc*/ 	.word	0x00000006
        /*0600*/ 	.word	0x00000000
        /*0604*/ 	.short	0x010a
        /*0606*/ 	.byte	0x3f
	.zero		1


	//   ....[89]....
        /*0608*/ 	.word	0x0000a280
        /*060c*/ 	.word	0x00000009
        /*0610*/ 	.word	0x00000000
        /*0614*/ 	.short	0x010a
        /*0616*/ 	.byte	0x3f
	.zero		1


	//   ....[90]....
        /*0618*/ 	.word	0x0000a310
        /*061c*/ 	.word	0x00000006
        /*0620*/ 	.word	0x00000000
        /*0624*/ 	.short	0x010a
        /*0626*/ 	.byte	0x3f
	.zero		1


	//   ....[91]....
        /*0628*/ 	.word	0x0000a3a0
        /*062c*/ 	.word	0x00000009
        /*0630*/ 	.word	0x00000000
        /*0634*/ 	.short	0x010a
        /*0636*/ 	.byte	0x3f
	.zero		1


	//   ....[92]....
        /*0638*/ 	.word	0x0000a430
        /*063c*/ 	.word	0x00000006
        /*0640*/ 	.word	0x00000000
        /*0644*/ 	.short	0x010a
        /*0646*/ 	.byte	0x3f
	.zero		1


	//   ....[93]....
        /*0648*/ 	.word	0x0000a4c0
        /*064c*/ 	.word	0x00000003
        /*0650*/ 	.word	0x00000000
        /*0654*/ 	.short	0x010a
        /*0656*/ 	.byte	0x3f
	.zero		1


	//   ....[94]....
        /*0658*/ 	.word	0x0000a530
        /*065c*/ 	.word	0x0000000d
        /*0660*/ 	.word	0x00000000
        /*0664*/ 	.short	0x010a
        /*0666*/ 	.byte	0x3f
	.zero		1


	//   ....[95]....
        /*0668*/ 	.word	0x0000a590
        /*066c*/ 	.word	0x00000091
        /*0670*/ 	.word	0x00000000
        /*0674*/ 	.short	0x010a
        /*0676*/ 	.byte	0x3f
	.zero		1


	//   ....[96]....
        /*0678*/ 	.word	0x0000a660
        /*067c*/ 	.word	0x00000012
        /*0680*/ 	.word	0x000000e0
        /*0684*/ 	.short	0x010a
        /*0686*/ 	.byte	0x3f
	.zero		1


	//   ....[97]....
        /*0688*/ 	.word	0x0000a730
        /*068c*/ 	.word	0x00000006
        /*0690*/ 	.word	0x00000000
        /*0694*/ 	.short	0x010a
        /*0696*/ 	.byte	0x3f
	.zero		1


	//   ....[98]....
        /*0698*/ 	.word	0x0000a780
        /*069c*/ 	.word	0x00000007
        /*06a0*/ 	.word	0x00000000
        /*06a4*/ 	.short	0x010a
        /*06a6*/ 	.byte	0x3f
	.zero		1


	//   ....[99]....
        /*06a8*/ 	.word	0x0000a7d0
        /*06ac*/ 	.word	0x00000006
        /*06b0*/ 	.word	0x00000000
        /*06b4*/ 	.short	0x010a
        /*06b6*/ 	.byte	0x3f
	.zero		1


	//   ....[100]....
        /*06b8*/ 	.word	0x0000a820
        /*06bc*/ 	.word	0x00000009
        /*06c0*/ 	.word	0x00000000
        /*06c4*/ 	.short	0x010a
        /*06c6*/ 	.byte	0x3f
	.zero		1


	//   ....[101]....
        /*06c8*/ 	.word	0x0000a870
        /*06cc*/ 	.word	0x00000006
        /*06d0*/ 	.word	0x00000000
        /*06d4*/ 	.short	0x010a
        /*06d6*/ 	.byte	0x3f
	.zero		1


	//   ....[102]....
        /*06d8*/ 	.word	0x0000a8c0
        /*06dc*/ 	.word	0x00000009
        /*06e0*/ 	.word	0x00000000
        /*06e4*/ 	.short	0x010a
        /*06e6*/ 	.byte	0x3f
	.zero		1


	//   ....[103]....
        /*06e8*/ 	.word	0x0000a910
        /*06ec*/ 	.word	0x00000006
        /*06f0*/ 	.word	0x00000000
        /*06f4*/ 	.short	0x010a
        /*06f6*/ 	.byte	0x3f
	.zero		1


	//   ....[104]....
        /*06f8*/ 	.word	0x0000a960
        /*06fc*/ 	.word	0x00000009
        /*0700*/ 	.word	0x00000000
        /*0704*/ 	.short	0x010a
        /*0706*/ 	.byte	0x3f
	.zero		1


	//   ....[105]....
        /*0708*/ 	.word	0x0000a9b0
        /*070c*/ 	.word	0x00000006
        /*0710*/ 	.word	0x00000000
        /*0714*/ 	.short	0x010a
        /*0716*/ 	.byte	0x3f
	.zero		1


	//   ....[106]....
        /*0718*/ 	.word	0x0000aa00
        /*071c*/ 	.word	0x00000009
        /*0720*/ 	.word	0x00000000
        /*0724*/ 	.short	0x010a
        /*0726*/ 	.byte	0x3f
	.zero		1


	//   ....[107]....
        /*0728*/ 	.word	0x0000aa50
        /*072c*/ 	.word	0x00000006
        /*0730*/ 	.word	0x00000000
        /*0734*/ 	.short	0x010a
        /*0736*/ 	.byte	0x3f
	.zero		1


	//   ....[108]....
        /*0738*/ 	.word	0x0000aaa0
        /*073c*/ 	.word	0x00000009
        /*0740*/ 	.word	0x00000000
        /*0744*/ 	.short	0x010a
        /*0746*/ 	.byte	0x3f
	.zero		1


	//   ....[109]....
        /*0748*/ 	.word	0x0000aaf0
        /*074c*/ 	.word	0x00000006
        /*0750*/ 	.word	0x00000000
        /*0754*/ 	.short	0x010a
        /*0756*/ 	.byte	0x3f
	.zero		1


	//   ....[110]....
        /*0758*/ 	.word	0x0000ab40
        /*075c*/ 	.word	0x00000009
        /*0760*/ 	.word	0x00000000
        /*0764*/ 	.short	0x010a
        /*0766*/ 	.byte	0x3f
	.zero		1


	//   ....[111]....
        /*0768*/ 	.word	0x0000ab90
        /*076c*/ 	.word	0x00000006
        /*0770*/ 	.word	0x00000000
        /*0774*/ 	.short	0x010a
        /*0776*/ 	.byte	0x3f
	.zero		1


	//   ....[112]....
        /*0778*/ 	.word	0x0000abe0
        /*077c*/ 	.word	0x00000009
        /*0780*/ 	.word	0x00000000
        /*0784*/ 	.short	0x010a
        /*0786*/ 	.byte	0x3f
	.zero		1


	//   ....[113]....
        /*0788*/ 	.word	0x0000ac30
        /*078c*/ 	.word	0x00000006
        /*0790*/ 	.word	0x00000000
        /*0794*/ 	.short	0x010a
        /*0796*/ 	.byte	0x3f
	.zero		1


	//   ....[114]....
        /*0798*/ 	.word	0x0000ac80
        /*079c*/ 	.word	0x00000009
        /*07a0*/ 	.word	0x00000000
        /*07a4*/ 	.short	0x010a
        /*07a6*/ 	.byte	0x3f
	.zero		1


	//   ....[115]....
        /*07a8*/ 	.word	0x0000acd0
        /*07ac*/ 	.word	0x00000006
        /*07b0*/ 	.word	0x00000000
        /*07b4*/ 	.short	0x010a
        /*07b6*/ 	.byte	0x3f
	.zero		1


	//   ....[116]....
        /*07b8*/ 	.word	0x0000ad20
        /*07bc*/ 	.word	0x00000009
        /*07c0*/ 	.word	0x00000000
        /*07c4*/ 	.short	0x010a
        /*07c6*/ 	.byte	0x3f
	.zero		1


	//   ....[117]....
        /*07c8*/ 	.word	0x0000ad70
        /*07cc*/ 	.word	0x00000006
        /*07d0*/ 	.word	0x00000000
        /*07d4*/ 	.short	0x010a
        /*07d6*/ 	.byte	0x3f
	.zero		1


	//   ....[118]....
        /*07d8*/ 	.word	0x0000adc0
        /*07dc*/ 	.word	0x00000009
        /*07e0*/ 	.word	0x00000000
        /*07e4*/ 	.short	0x010a
        /*07e6*/ 	.byte	0x3f
	.zero		1


	//   ....[119]....
        /*07e8*/ 	.word	0x0000ae10
        /*07ec*/ 	.word	0x00000006
        /*07f0*/ 	.word	0x00000000
        /*07f4*/ 	.short	0x010a
        /*07f6*/ 	.byte	0x3f
	.zero		1


	//   ....[120]....
        /*07f8*/ 	.word	0x0000ae60
        /*07fc*/ 	.word	0x00000009
        /*0800*/ 	.word	0x00000000
        /*0804*/ 	.short	0x010a
        /*0806*/ 	.byte	0x3f
	.zero		1


	//   ....[121]....
        /*0808*/ 	.word	0x0000aeb0
        /*080c*/ 	.word	0x00000006
        /*0810*/ 	.word	0x00000000
        /*0814*/ 	.short	0x010a
        /*0816*/ 	.byte	0x3f
	.zero		1


	//   ....[122]....
        /*0818*/ 	.word	0x0000af00
        /*081c*/ 	.word	0x00000009
        /*0820*/ 	.word	0x00000000
        /*0824*/ 	.short	0x010a
        /*0826*/ 	.byte	0x3f
	.zero		1


	//   ....[123]....
        /*0828*/ 	.word	0x0000af50
        /*082c*/ 	.word	0x00000006
        /*0830*/ 	.word	0x00000000
        /*0834*/ 	.short	0x010a
        /*0836*/ 	.byte	0x3f
	.zero		1


	//----- nvinfo : EIATTR_NUM_MBARRIERS
	.align		4
.L_28:
        /*0838*/ 	.byte	0x03, 0x38
        /*083a*/ 	.short	0x003a


	//----- nvinfo : EIATTR_EXIT_INSTR_OFFSETS
	.align		4
        /*083c*/ 	.byte	0x04, 0x1c
        /*083e*/ 	.short	(.L_30 - .L_29)


	//   ....[0]....
.L_29:
        /*0840*/ 	.word	0x00000ca0


	//   ....[1]....
        /*0844*/ 	.word	0x00001490


	//   ....[2]....
        /*0848*/ 	.word	0x000080e0


	//   ....[3]....
        /*084c*/ 	.word	0x00008640


	//   ....[4]....
        /*0850*/ 	.word	0x0000a510


	//----- nvinfo : EIATTR_MAX_THREADS
	.align		4
.L_30:
        /*0854*/ 	.byte	0x04, 0x05
        /*0856*/ 	.short	(.L_32 - .L_31)
.L_31:
        /*0858*/ 	.word	0x00000180
        /*085c*/ 	.word	0x00000001
        /*0860*/ 	.word	0x00000001


	//----- nvinfo : EIATTR_CRS_STACK_SIZE
	.align		4
.L_32:
        /*0864*/ 	.byte	0x04, 0x1e
        /*0866*/ 	.short	(.L_34 - .L_33)
.L_33:
        /*0868*/ 	.word	0x00000000


	//----- nvinfo : EIATTR_CBANK_PARAM_SIZE
	.align		4
.L_34:
        /*086c*/ 	.byte	0x03, 0x19
        /*086e*/ 	.short	0x0470


	//----- nvinfo : EIATTR_PARAM_CBANK
	.align		4
        /*0870*/ 	.byte	0x04, 0x0a
        /*0872*/ 	.short	(.L_36 - .L_35)
	.align		4
.L_35:
        /*0874*/ 	.word	index@(.nv.constant0._ZN7cutlass13device_kernelINS_4gemm6kernel13GemmUniversalIN4cute5tupleIJiiiiEEENS1_10collective13CollectiveMmaINS1_37MainloopSm90TmaGmmaWarpSpecializedFP8ILi28ENS5_IJNS4_1CILi4EEENSA_ILi2EEENSA_ILi1EEEEEENS1_35KernelTmaWarpSpecializedCooperativeEEENS5_IJNSA_ILi128EEESH_NSA_ILi32EEEEEENS_12float_e4m3_tENS5_IJlSD_lEEESK_SL_NS4_8TiledMMAINS4_8MMA_AtomIJNS4_4SM904GMMA31MMA_64x128x32_F32E4M3E4M3_SS_TNILNSP_7ScaleInE1ELSR_1EEEEEENS4_6LayoutINS5_IJSC_SD_SD_EEENS5_IJSD_NSA_ILi0EEESW_EEEEENS5_IJNS4_10UnderscoreESZ_SZ_EEEEENS4_23SM90_TMA_LOAD_MULTICASTENS4_14ComposedLayoutINS4_7SwizzleILi1ELi4ELi3EEENS4_18smem_ptr_flag_bitsILi8EEENSU_INS5_IJNSA_ILi8EEESI_EEENS5_IJSI_SD_EEEEEEEvNS4_8identityES12_S1C_vS1D_EENS_8epilogue10collective6detail29Sm90TmaWarpSpecializedAdapterINS1G_15DefaultEpilogueISK_SL_SL_NS1F_6thread17LinearCombinationISK_Li1EffLNS1K_9ScaleType4KindE0ELNS_15FloatRoundStyleE2ESK_EENS1_15EpilogueDefaultEEEEEvvEEEEvNT_6ParamsE)
        /*0878*/ 	.short	0x0210
        /*087a*/ 	.short	0x0470


	//----- nvinfo : EIATTR_SW_WAR
	.align		4
.L_36:
        /*087c*/ 	.byte	0x04, 0x36
        /*087e*/ 	.short	(.L_38 - .L_37)
.L_37:
        /*0880*/ 	.word	0x00000008
.L_38:


//--------------------- .nv.callgraph             --------------------------
	.section	.nv.callgraph,"",@"SHT_CUDA_CALLGRAPH"
	.align	4
	.sectionentsize	8
	.align		4
        /*0000*/ 	.word	0x00000000
	.align		4
        /*0004*/ 	.word	0xffffffff
	.align		4
        /*0008*/ 	.word	0x00000000
	.align		4
        /*000c*/ 	.word	0xfffffffe
	.align		4
        /*0010*/ 	.word	0x00000000
	.align		4
        /*0014*/ 	.word	0xfffffffd
	.align		4
        /*0018*/ 	.word	0x00000000
	.align		4
        /*001c*/ 	.word	0xfffffffc


//--------------------- .nv.constant4             --------------------------
	.section	.nv.constant4,"a",@progbits
	.align	8
	.align		8
.nv.constant4:
        /*0000*/ 	.dword	_ZN40_INTERNAL_b8bc45a7_4_k_cu_36e8ae7d_316154cuda3std3__45__cpo5beginE
	.align		8
        /*0008*/ 	.dword	_ZN40_INTERNAL_b8bc45a7_4_k_cu_36e8ae7d_316154cuda3std3__45__cpo3endE
	.align		8
        /*0010*/ 	.dword	_ZN40_INTERNAL_b8bc45a7_4_k_cu_36e8ae7d_316154cuda3std3__45__cpo6cbeginE
	.align		8
        /*0018*/ 	.dword	_ZN40_INTERNAL_b8bc45a7_4_k_cu_36e8ae7d_316154cuda3std3__45__cpo4cendE
	.align		8
        /*0020*/ 	.dword	_ZN40_INTERNAL_b8bc45a7_4_k_cu_36e8ae7d_316154cuda3std3__442_GLOBAL__N__b8bc45a7_4_k_cu_36e8ae7d_316156ignoreE
	.align		8
        /*0028*/ 	.dword	_ZN40_INTERNAL_b8bc45a7_4_k_cu_36e8ae7d_316154cuda3std3__419piecewise_constructE
	.align		8
        /*0030*/ 	.dword	_ZN40_INTERNAL_b8bc45a7_4_k_cu_36e8ae7d_316154cuda3std3__48in_placeE
	.align		8
        /*0038*/ 	.dword	_ZN40_INTERNAL_b8bc45a7_4_k_cu_36e8ae7d_316154cuda3std6ranges3__45__cpo4swapE
	.align		8
        /*0040*/ 	.dword	_ZN40_INTERNAL_b8bc45a7_4_k_cu_36e8ae7d_316154cuda3std6ranges3__45__cpo9iter_moveE
	.align		8
        /*0048*/ 	.dword	_ZN40_INTERNAL_b8bc45a7_4_k_cu_36e8ae7d_316154cute7productE
	.align		8
        /*0050*/ 	.dword	_ZN40_INTERNAL_b8bc45a7_4_k_cu_36e8ae7d_316154cute1_E


//--------------------- .text._ZN7cutlass13device_kernelINS_4gemm6kernel13GemmUniversalIN4cute5tupleIJiiiiEEENS1_10collective13CollectiveMmaINS1_37MainloopSm90TmaGmmaWarpSpecializedFP8ILi28ENS5_IJNS4_1CILi4EEENSA_ILi2EEENSA_ILi1EEEEEENS1_35KernelTmaWarpSpecializedCooperativeEEENS5_IJNSA_ILi128EEESH_NSA_ILi32EEEEEENS_12float_e4m3_tENS5_IJlSD_lEEESK_SL_NS4_8TiledMMAINS4_8MMA_AtomIJNS4_4SM904GMMA31MMA_64x128x32_F32E4M3E4M3_SS_TNILNSP_7ScaleInE1ELSR_1EEEEEENS4_6LayoutINS5_IJSC_SD_SD_EEENS5_IJSD_NSA_ILi0EEESW_EEEEENS5_IJNS4_10UnderscoreESZ_SZ_EEEEENS4_23SM90_TMA_LOAD_MULTICASTENS4_14ComposedLayoutINS4_7SwizzleILi1ELi4ELi3EEENS4_18smem_ptr_flag_bitsILi8EEENSU_INS5_IJNSA_ILi8EEESI_EEENS5_IJSI_SD_EEEEEEEvNS4_8identityES12_S1C_vS1D_EENS_8epilogue10collective6detail29Sm90TmaWarpSpecializedAdapterINS1G_15DefaultEpilogueISK_SL_SL_NS1F_6thread17LinearCombinationISK_Li1EffLNS1K_9ScaleType4KindE0ELNS_15FloatRoundStyleE2ESK_EENS1_15EpilogueDefaultEEEEEvvEEEEvNT_6ParamsE --------------------------
	.section	.text._ZN7cutlass13device_kernelINS_4gemm6kernel13GemmUniversalIN4cute5tupleIJiiiiEEENS1_10collective13CollectiveMmaINS1_37MainloopSm90TmaGmmaWarpSpecializedFP8ILi28ENS5_IJNS4_1CILi4EEENSA_ILi2EEENSA_ILi1EEEEEENS1_35KernelTmaWarpSpecializedCooperativeEEENS5_IJNSA_ILi128EEESH_NSA_ILi32EEEEEENS_12float_e4m3_tENS5_IJlSD_lEEESK_SL_NS4_8TiledMMAINS4_8MMA_AtomIJNS4_4SM904GMMA31MMA_64x128x32_F32E4M3E4M3_SS_TNILNSP_7ScaleInE1ELSR_1EEEEEENS4_6LayoutINS5_IJSC_SD_SD_EEENS5_IJSD_NSA_ILi0EEESW_EEEEENS5_IJNS4_10UnderscoreESZ_SZ_EEEEENS4_23SM90_TMA_LOAD_MULTICASTENS4_14ComposedLayoutINS4_7SwizzleILi1ELi4ELi3EEENS4_18smem_ptr_flag_bitsILi8EEENSU_INS5_IJNSA_ILi8EEESI_EEENS5_IJSI_SD_EEEEEEEvNS4_8identityES12_S1C_vS1D_EENS_8epilogue10collective6detail29Sm90TmaWarpSpecializedAdapterINS1G_15DefaultEpilogueISK_SL_SL_NS1F_6thread17LinearCombinationISK_Li1EffLNS1K_9ScaleType4KindE0ELNS_15FloatRoundStyleE2ESK_EENS1_15EpilogueDefaultEEEEEvvEEEEvNT_6ParamsE,"ax",@progbits
	.align	128
.text._ZN7cutlass13device_kernelINS_4gemm6kernel13GemmUniversalIN4cute5tupleIJiiiiEEENS1_10collective13CollectiveMmaINS1_37MainloopSm90TmaGmmaWarpSpecializedFP8ILi28ENS5_IJNS4_1CILi4EEENSA_ILi2EEENSA_ILi1EEEEEENS1_35KernelTmaWarpSpecializedCooperativeEEENS5_IJNSA_ILi128EEESH_NSA_ILi32EEEEEENS_12float_e4m3_tENS5_IJlSD_lEEESK_SL_NS4_8TiledMMAINS4_8MMA_AtomIJNS4_4SM904GMMA31MMA_64x128x32_F32E4M3E4M3_SS_TNILNSP_7ScaleInE1ELSR_1EEEEEENS4_6LayoutINS5_IJSC_SD_SD_EEENS5_IJSD_NSA_ILi0EEESW_EEEEENS5_IJNS4_10UnderscoreESZ_SZ_EEEEENS4_23SM90_TMA_LOAD_MULTICASTENS4_14ComposedLayoutINS4_7SwizzleILi1ELi4ELi3EEENS4_18smem_ptr_flag_bitsILi8EEENSU_INS5_IJNSA_ILi8EEESI_EEENS5_IJSI_SD_EEEEEEEvNS4_8identityES12_S1C_vS1D_EENS_8epilogue10collective6detail29Sm90TmaWarpSpecializedAdapterINS1G_15DefaultEpilogueISK_SL_SL_NS1F_6thread17LinearCombinationISK_Li1EffLNS1K_9ScaleType4KindE0ELNS_15FloatRoundStyleE2ESK_EENS1_15EpilogueDefaultEEEEEvvEEEEvNT_6ParamsE:
        .type           _ZN7cutlass13device_kernelINS_4gemm6kernel13GemmUniversalIN4cute5tupleIJiiiiEEENS1_10collective13CollectiveMmaINS1_37MainloopSm90TmaGmmaWarpSpecializedFP8ILi28ENS5_IJNS4_1CILi4EEENSA_ILi2EEENSA_ILi1EEEEEENS1_35KernelTmaWarpSpecializedCooperativeEEENS5_IJNSA_ILi128EEESH_NSA_ILi32EEEEEENS_12float_e4m3_tENS5_IJlSD_lEEESK_SL_NS4_8TiledMMAINS4_8MMA_AtomIJNS4_4SM904GMMA31MMA_64x128x32_F32E4M3E4M3_SS_TNILNSP_7ScaleInE1ELSR_1EEEEEENS4_6LayoutINS5_IJSC_SD_SD_EEENS5_IJSD_NSA_ILi0EEESW_EEEEENS5_IJNS4_10UnderscoreESZ_SZ_EEEEENS4_23SM90_TMA_LOAD_MULTICASTENS4_14ComposedLayoutINS4_7SwizzleILi1ELi4ELi3EEENS4_18smem_ptr_flag_bitsILi8EEENSU_INS5_IJNSA_ILi8EEESI_EEENS5_IJSI_SD_EEEEEEEvNS4_8identityES12_S1C_vS1D_EENS_8epilogue10collective6detail29Sm90TmaWarpSpecializedAdapterINS1G_15DefaultEpilogueISK_SL_SL_NS1F_6thread17LinearCombinationISK_Li1EffLNS1K_9ScaleType4KindE0ELNS_15FloatRoundStyleE2ESK_EENS1_15EpilogueDefaultEEEEEvvEEEEvNT_6ParamsE,@function
        .size           _ZN7cutlass13device_kernelINS_4gemm6kernel13GemmUniversalIN4cute5tupleIJiiiiEEENS1_10collective13CollectiveMmaINS1_37MainloopSm90TmaGmmaWarpSpecializedFP8ILi28ENS5_IJNS4_1CILi4EEENSA_ILi2EEENSA_ILi1EEEEEENS1_35KernelTmaWarpSpecializedCooperativeEEENS5_IJNSA_ILi128EEESH_NSA_ILi32EEEEEENS_12float_e4m3_tENS5_IJlSD_lEEESK_SL_NS4_8TiledMMAINS4_8MMA_AtomIJNS4_4SM904GMMA31MMA_64x128x32_F32E4M3E4M3_SS_TNILNSP_7ScaleInE1ELSR_1EEEEEENS4_6LayoutINS5_IJSC_SD_SD_EEENS5_IJSD_NSA_ILi0EEESW_EEEEENS5_IJNS4_10UnderscoreESZ_SZ_EEEEENS4_23SM90_TMA_LOAD_MULTICASTENS4_14ComposedLayoutINS4_7SwizzleILi1ELi4ELi3EEENS4_18smem_ptr_flag_bitsILi8EEENSU_INS5_IJNSA_ILi8EEESI_EEENS5_IJSI_SD_EEEEEEEvNS4_8identityES12_S1C_vS1D_EENS_8epilogue10collective6detail29Sm90TmaWarpSpecializedAdapterINS1G_15DefaultEpilogueISK_SL_SL_NS1F_6thread17LinearCombinationISK_Li1EffLNS1K_9ScaleType4KindE0ELNS_15FloatRoundStyleE2ESK_EENS1_15EpilogueDefaultEEEEEvvEEEEvNT_6ParamsE,(.L_x_255 - _ZN7cutlass13device_kernelINS_4gemm6kernel13GemmUniversalIN4cute5tupleIJiiiiEEENS1_10collective13CollectiveMmaINS1_37MainloopSm90TmaGmmaWarpSpecializedFP8ILi28ENS5_IJNS4_1CILi4EEENSA_ILi2EEENSA_ILi1EEEEEENS1_35KernelTmaWarpSpecializedCooperativeEEENS5_IJNSA_ILi128EEESH_NSA_ILi32EEEEEENS_12float_e4m3_tENS5_IJlSD_lEEESK_SL_NS4_8TiledMMAINS4_8MMA_AtomIJNS4_4SM904GMMA31MMA_64x128x32_F32E4M3E4M3_SS_TNILNSP_7ScaleInE1ELSR_1EEEEEENS4_6LayoutINS5_IJSC_SD_SD_EEENS5_IJSD_NSA_ILi0EEESW_EEEEENS5_IJNS4_10UnderscoreESZ_SZ_EEEEENS4_23SM90_TMA_LOAD_MULTICASTENS4_14ComposedLayoutINS4_7SwizzleILi1ELi4ELi3EEENS4_18smem_ptr_flag_bitsILi8EEENSU_INS5_IJNSA_ILi8EEESI_EEENS5_IJSI_SD_EEEEEEEvNS4_8identityES12_S1C_vS1D_EENS_8epilogue10collective6detail29Sm90TmaWarpSpecializedAdapterINS1G_15DefaultEpilogueISK_SL_SL_NS1F_6thread17LinearCombinationISK_Li1EffLNS1K_9ScaleType4KindE0ELNS_15FloatRoundStyleE2ESK_EENS1_15EpilogueDefaultEEEEEvvEEEEvNT_6ParamsE)
        .other          _ZN7cutlass13device_kernelINS_4gemm6kernel13GemmUniversalIN4cute5tupleIJiiiiEEENS1_10collective13CollectiveMmaINS1_37MainloopSm90TmaGmmaWarpSpecializedFP8ILi28ENS5_IJNS4_1CILi4EEENSA_ILi2EEENSA_ILi1EEEEEENS1_35KernelTmaWarpSpecializedCooperativeEEENS5_IJNSA_ILi128EEESH_NSA_ILi32EEEEEENS_12float_e4m3_tENS5_IJlSD_lEEESK_SL_NS4_8TiledMMAINS4_8MMA_AtomIJNS4_4SM904GMMA31MMA_64x128x32_F32E4M3E4M3_SS_TNILNSP_7ScaleInE1ELSR_1EEEEEENS4_6LayoutINS5_IJSC_SD_SD_EEENS5_IJSD_NSA_ILi0EEESW_EEEEENS5_IJNS4_10UnderscoreESZ_SZ_EEEEENS4_23SM90_TMA_LOAD_MULTICASTENS4_14ComposedLayoutINS4_7SwizzleILi1ELi4ELi3EEENS4_18smem_ptr_flag_bitsILi8EEENSU_INS5_IJNSA_ILi8EEESI_EEENS5_IJSI_SD_EEEEEEEvNS4_8identityES12_S1C_vS1D_EENS_8epilogue10collective6detail29Sm90TmaWarpSpecializedAdapterINS1G_15DefaultEpilogueISK_SL_SL_NS1F_6thread17LinearCombinationISK_Li1EffLNS1K_9ScaleType4KindE0ELNS_15FloatRoundStyleE2ESK_EENS1_15EpilogueDefaultEEEEEvvEEEEvNT_6ParamsE,@"STO_CUDA_ENTRY STV_DEFAULT"
_ZN7cutlass13device_kernelINS_4gemm6kernel13GemmUniversalIN4cute5tupleIJiiiiEEENS1_10collective13CollectiveMmaINS1_37MainloopSm90TmaGmmaWarpSpecializedFP8ILi28ENS5_IJNS4_1CILi4EEENSA_ILi2EEENSA_ILi1EEEEEENS1_35KernelTmaWarpSpecializedCooperativeEEENS5_IJNSA_ILi128EEESH_NSA_ILi32EEEEEENS_12float_e4m3_tENS5_IJlSD_lEEESK_SL_NS4_8TiledMMAINS4_8MMA_AtomIJNS4_4SM904GMMA31MMA_64x128x32_F32E4M3E4M3_SS_TNILNSP_7ScaleInE1ELSR_1EEEEEENS4_6LayoutINS5_IJSC_SD_SD_EEENS5_IJSD_NSA_ILi0EEESW_EEEEENS5_IJNS4_10UnderscoreESZ_SZ_EEEEENS4_23SM90_TMA_LOAD_MULTICASTENS4_14ComposedLayoutINS4_7SwizzleILi1ELi4ELi3EEENS4_18smem_ptr_flag_bitsILi8EEENSU_INS5_IJNSA_ILi8EEESI_EEENS5_IJSI_SD_EEEEEEEvNS4_8identityES12_S1C_vS1D_EENS_8epilogue10collective6detail29Sm90TmaWarpSpecializedAdapterINS1G_15DefaultEpilogueISK_SL_SL_NS1F_6thread17LinearCombinationISK_Li1EffLNS1K_9ScaleType4KindE0ELNS_15FloatRoundStyleE2ESK_EENS1_15EpilogueDefaultEEEEEvvEEEEvNT_6ParamsE:
[----:B------:R-:W-:Y:S01]  /*0000*/  LDC R1, c[0x0][0x28] ;  /* 0x00000a00ff017b82 */ /* 0x000fe20000000800 */
[----:B------:R-:W0:Y:S01]  /*0010*/  S2R R0, SR_TID.X ;  /* 0x0000000000007919 */ /* 0x000e220000002100 */
[----:B------:R-:W-:Y:S01]  /*0020*/  ELECT P0, URZ, PT ;  /* 0x00000000003f782f */ /* 0x000fe20003800000 */
[----:B------:R-:W-:Y:S01]  /*0030*/  BSSY B0, `(.L_x_0) ;  /* 0x000000f000007945 */ /* 0x000fe20003800000 */
[--C-:B0-----:R-:W-:Y:S02]  /*0040*/  SHF.R.U32.HI R2, RZ, 0x5, R0.reuse ;  /* 0x00000005ff027819 */ /* 0x101fe40000011600 */
[----:B------:R-:W-:-:S03]  /*0050*/  SHF.R.U32.HI R3, RZ, 0x7, R0 ;  /* 0x00000007ff037819 */ /* 0x000fc60000011600 */
[----:B------:R-:W0:Y:S04]  /*0060*/  SHFL.IDX PT, R7, R2, RZ, 0x1f ;  /* 0x00001fff02077589 */ /* 0x000e2800000e0000 */
[----:B------:R-:W1:Y:S01]  /*0070*/  SHFL.IDX PT, R3, R3, RZ, 0x1f ;  /* 0x00001fff03037589 */ /* 0x000e6200000e0000 */
[----:B0-----:R-:W-:-:S13]  /*0080*/  ISETP.NE.OR P0, PT, R7, RZ, !P0 ;  /* 0x000000ff0700720c */ /* 0x001fda0004705670 */
[----:B-1----:R-:W-:Y:S05]  /*0090*/  @P0 BRA `(.L_x_1) ;  /* 0x0000000000200947 */ /* 0x002fea0003800000 */
[----:B------:R-:W-:Y:S02]  /*00a0*/  ULDC.64 UR4, c[0x0][0x198] ;  /* 0x0000660000047ab9 */ /* 0x000fe40000000a00 */
[----:B------:R-:W-:Y:S02]  /*00b0*/  UIADD3 UR6, UP0, UR4, 0xf0, URZ ;  /* 0x000000f004067890 */ /* 0x000fe4000ff1e03f */
[----:B------:R-:W-:Y:S02]  /*00c0*/  UIADD3 UR4, UP1, UR4, 0x1f0, URZ ;  /* 0x000001f004047890 */ /* 0x000fe4000ff3e03f */
[----:B------:R-:W-:Y:S02]  /*00d0*/  UIADD3.X UR7, URZ, UR5, URZ, UP0, !UPT ;  /* 0x000000053f077290 */ /* 0x000fe400087fe43f */
[----:B------:R-:W-:-:S07]  /*00e0*/  UIADD3.X UR5, URZ, UR5, URZ, UP1, !UPT ;  /* 0x000000053f057290 */ /* 0x000fce0008ffe43f */
[----:B------:R0:W-:Y:S02]  /*00f0*/  UTMACCTL.PF [UR6] ;  /* 0x00000000060079b9 */ /* 0x0001e40008040000 */
[----:B------:R0:W-:Y:S02]  /*0100*/  UTMACCTL.PF [UR4] ;  /* 0x00000000040079b9 */ /* 0x0001e40008040000 */
[----:B0-----:R-:W-:Y:S01]  /*0110*/  NOP ;  /* 0x0000000000007918 */ /* 0x001fe20000000000 */
.L_x_1:
[----:B------:R-:W-:Y:S05]  /*0120*/  BSYNC B0 ;  /* 0x0000000000007941 */ /* 0x000fea0003800000 */
.L_x_0:
[----:B------:R-:W0:Y:S02]  /*0130*/  SHFL.IDX PT, R4, R2, RZ, 0x1f ;  /* 0x00001fff02047589 */ /* 0x000e2400000e0000 */
[----:B0-----:R-:W-:-:S13]  /*0140*/  ISETP.NE.AND P0, PT, R4, RZ, PT ;  /* 0x000000ff0400720c */ /* 0x001fda0003f05270 */
[----:B------:R-:W-:Y:S05]  /*0150*/  @P0 BRA `(.L_x_2) ;  /* 0x0000000400240947 */ /* 0x000fea0003800000 */
[----:B------:R-:W-:Y:S01]  /*0160*/  ELECT P0, URZ, PT ;  /* 0x00000000003f782f */ /* 0x000fe20003800000 */
[----:B------:R-:W-:-:S12]  /*0170*/  BSSY B0, `(.L_x_2) ;  /* 0x0000047000007945 */ /* 0x000fd80003800000 */
[----:B------:R-:W-:Y:S05]  /*0180*/  @!P0 BRA `(.L_x_3) ;  /* 0x0000000400148947 */ /* 0x000fea0003800000 */
[----:B------:R-:W0:Y:S01]  /*0190*/  S2UR UR8, SR_CgaCtaId ;  /* 0x00000000000879c3 */ /* 0x000e220000008800 */
[----:B------:R-:W-:Y:S01]  /*01a0*/  UMOV UR4, 0x400 ;  /* 0x0000040000047882 */ /* 0x000fe20000000000 */
[----:B------:R-:W-:Y:S01]  /*01b0*/  UMOV UR5, 0x1 ;  /* 0x0000000100057882 */ /* 0x000fe20000000000 */
[----:B------:R-:W-:Y:S02]  /*01c0*/  UMOV UR6, 0xa ;  /* 0x0000000a00067882 */ /* 0x000fe40000000000 */
[----:B------:R-:W-:-:S04]  /*01d0*/  UIADD3 UR6, -UR6, 0x100000, URZ ;  /* 0x0010000006067890 */ /* 0x000fc8000fffe13f */
[----:B------:R-:W-:Y:S02]  /*01e0*/  USHF.L.U32 UR7, UR6, 0xb, URZ ;  /* 0x0000000b06077899 */ /* 0x000fe4000800063f */
[----:B------:R-:W-:Y:S02]  /*01f0*/  USHF.L.U32 UR6, UR6, 0x1, URZ ;  /* 0x0000000106067899 */ /* 0x000fe4000800063f */
[----:B0-----:R-:W-:Y:S02]  /*0200*/  ULEA UR8, UR8, UR4, 0x18 ;  /* 0x0000000408087291 */ /* 0x001fe4000f8ec03f */
[----:B------:R-:W-:-:S04]  /*0210*/  UIADD3 UR4, -UR5, 0x100000, URZ ;  /* 0x0010000005047890 */ /* 0x000fc8000fffe13f */
[----:B------:R-:W-:Y:S02]  /*0220*/  USHF.L.U32 UR5, UR4, 0xb, URZ ;  /* 0x0000000b04057899 */ /* 0x000fe4000800063f */
[----:B------:R-:W-:Y:S01]  /*0230*/  USHF.L.U32 UR4, UR4, 0x1, URZ ;  /* 0x0000000104047899 */ /* 0x000fe2000800063f */
[----:B------:R-:W0:Y:S11]  /*0240*/  FENCE.VIEW.ASYNC.S ;  /* 0x00000000000073c6 */ /* 0x000e360000000000 */
[----:B0-----:R0:W1:Y:S01]  /*0250*/  SYNCS.EXCH.64 URZ, [UR8], UR4 ;  /* 0x00000004083f75b2 */ /* 0x0010620008000100 */
[----:B------:R0:W2:Y:S01]  /*0260*/  SYNCS.EXCH.64 URZ, [UR8+0xe0], UR6 ;  /* 0x0000e006083f75b2 */ /* 0x0000a20008000100 */
[----:B------:R0:W3:Y:S01]  /*0270*/  SYNCS.EXCH.64 URZ, [UR8+0x8], UR4 ;  /* 0x00000804083f75b2 */ /* 0x0000e20008000100 */
[----:B------:R0:W4:Y:S01]  /*0280*/  SYNCS.EXCH.64 URZ, [UR8+0xe8], UR6 ;  /* 0x0000e806083f75b2 */ /* 0x0001220008000100 */
[----:B------:R0:W0:Y:S01]  /*0290*/  SYNCS.EXCH.64 URZ, [UR8+0x10], UR4 ;  /* 0x00001004083f75b2 */ /* 0x0000220008000100 */
        /* <DEDUP_REMOVED lines=51> */
[----:B-1234-:R-:W-:Y:S01]  /*05d0*/  NOP ;  /* 0x0000000000007918 */ /* 0x01efe20000000000 */
.L_x_3:
[----:B0-----:R-:W-:Y:S05]  /*05e0*/  BSYNC B0 ;  /* 0x0000000000007941 */ /* 0x001fea0003800000 */
.L_x_2:
[----:B------:R-:W-:Y:S01]  /*05f0*/  SHF.R.S32.HI R5, RZ, 0x1f, R0 ;  /* 0x0000001fff057819 */ /* 0x000fe20000011400 */
[----:B------:R-:W0:Y:S01]  /*0600*/  SHFL.IDX PT, R2, R2, RZ, 0x1f ;  /* 0x00001fff02027589 */ /* 0x000e2200000e0000 */
[----:B------:R-:W1:Y:S01]  /*0610*/  S2UR UR8, SR_CTAID.X ;  /* 0x00000000000879c3 */ /* 0x000e620000002500 */
[----:B------:R-:W-:Y:S02]  /*0620*/  ELECT P0, URZ, PT ;  /* 0x00000000003f782f */ /* 0x000fe40003800000 */
[----:B------:R-:W-:Y:S01]  /*0630*/  LEA.HI R5, R5, R0, RZ, 0x7 ;  /* 0x0000000005057211 */ /* 0x000fe200078f38ff */
[----:B------:R-:W2:Y:S01]  /*0640*/  S2R R8, SR_CTAID.Y ;  /* 0x0000000000087919 */ /* 0x000ea20000002600 */
[----:B------:R-:W-:Y:S01]  /*0650*/  SHF.R.S32.HI R11, RZ, 0x1f, R4 ;  /* 0x0000001fff0b7819 */ /* 0x000fe20000011404 */
[----:B------:R-:W-:Y:S01]  /*0660*/  ULDC UR4, c[0x0][0x150] ;  /* 0x0000540000047ab9 */ /* 0x000fe20000000800 */
[----:B------:R-:W-:Y:S01]  /*0670*/  LOP3.LUT R5, R5, 0xffffff80, RZ, 0xc0, !PT ;  /* 0xffffff8005057812 */ /* 0x000fe200078ec0ff */
[----:B------:R-:W-:Y:S01]  /*0680*/  VIADD R16, R3, 0xffffffff ;  /* 0xffffffff03107836 */ /* 0x000fe20000000000 */
[----:B------:R-:W-:Y:S01]  /*0690*/  LEA.HI R11, R11, R4, RZ, 0x2 ;  /* 0x000000040b0b7211 */ /* 0x000fe200078f10ff */
[----:B------:R-:W3:Y:S01]  /*06a0*/  LDC R12, c[0x0][0x144] ;  /* 0x00005100ff0c7b82 */ /* 0x000ee20000000800 */
[----:B------:R-:W-:Y:S01]  /*06b0*/  NOP ;  /* 0x0000000000007918 */ /* 0x000fe20000000000 */
[----:B------:R-:W-:Y:S01]  /*06c0*/  IMAD.IADD R6, R0, 0x1, -R5 ;  /* 0x0000000100067824 */ /* 0x000fe200078e0a05 */
[----:B------:R-:W-:Y:S01]  /*06d0*/  LOP3.LUT R11, R11, 0x3ffffffc, RZ, 0xc0, !PT ;  /* 0x3ffffffc0b0b7812 */ /* 0x000fe200078ec0ff */
[----:B------:R-:W-:Y:S01]  /*06e0*/  NOP ;  /* 0x0000000000007918 */ /* 0x000fe20000000000 */
[----:B------:R-:W-:-:S02]  /*06f0*/  ISETP.NE.AND P4, PT, R3, RZ, PT ;  /* 0x000000ff0300720c */ /* 0x000fc40003f85270 */
[----:B------:R-:W-:Y:S01]  /*0700*/  SHF.R.S32.HI R5, RZ, 0x1f, R6 ;  /* 0x0000001fff057819 */ /* 0x000fe20000011406 */
[----:B------:R-:W-:Y:S01]  /*0710*/  IMAD.IADD R4, R4, 0x1, -R11 ;  /* 0x0000000104047824 */ /* 0x000fe200078e0a0b */
[----:B------:R-:W4:Y:S01]  /*0720*/  LDC R14, c[0x0][0x140] ;  /* 0x00005000ff0e7b82 */ /* 0x000f220000000800 */
[----:B------:R-:W-:Y:S02]  /*0730*/  ISETP.GE.U32.AND P6, PT, R16, 0x2, PT ;  /* 0x000000021000780c */ /* 0x000fe40003fc6070 */
[----:B------:R-:W-:Y:S02]  /*0740*/  LEA.HI R5, R5, R6, RZ, 0x3 ;  /* 0x0000000605057211 */ /* 0x000fe400078f18ff */
[----:B0-----:R-:W-:Y:S02]  /*0750*/  ISETP.NE.OR P0, PT, R2, RZ, !P0 ;  /* 0x000000ff0200720c */ /* 0x001fe40004705670 */
[--C-:B------:R-:W-:Y:S01]  /*0760*/  SHF.R.S32.HI R2, RZ, 0x3, R5.reuse ;  /* 0x00000003ff027819 */ /* 0x100fe20000011405 */
[----:B------:R-:W0:Y:S01]  /*0770*/  LDC R13, c[0x0][0x148] ;  /* 0x00005200ff0d7b82 */ /* 0x000e220000000800 */
[----:B------:R-:W-:-:S02]  /*0780*/  SHF.R.S32.HI R5, RZ, 0x1f, R5 ;  /* 0x0000001fff057819 */ /* 0x000fc40000011405 */
[----:B-1----:R-:W-:Y:S02]  /*0790*/  I2FP.F32.U32 R10, UR8 ;  /* 0x00000008000a7c45 */ /* 0x002fe40008201000 */
[----:B------:R-:W-:-:S03]  /*07a0*/  LEA.HI R5, R5, R2, RZ, 0x2 ;  /* 0x0000000205057211 */ /* 0x000fc600078f10ff */
[----:B------:R-:W-:Y:S01]  /*07b0*/  FMUL R10, R10, UR4 ;  /* 0x000000040a0a7c20 */ /* 0x000fe20008400000 */
[----:B------:R-:W-:Y:S01]  /*07c0*/  LOP3.LUT R5, R5, 0xfffffffc, RZ, 0xc0, !PT ;  /* 0xfffffffc05057812 */ /* 0x000fe200078ec0ff */
[----:B------:R-:W-:Y:S01]  /*07d0*/  VOTEU.ALL UP0, P0 ;  /* 0x00000000003f7886 */ /* 0x000fe20000000000 */
[----:B------:R-:W-:Y:S01]  /*07e0*/  ULDC UR4, c[0x0][0x154] ;  /* 0x0000550000047ab9 */ /* 0x000fe20000000800 */
[----:B------:R-:W-:Y:S02]  /*07f0*/  VOTEU.ALL UP1, P0 ;  /* 0x00000000003f7886 */ /* 0x000fe40000020000 */
[----:B------:R-:W-:Y:S01]  /*0800*/  IMAD.IADD R5, R2, 0x1, -R5 ;  /* 0x0000000102057824 */ /* 0x000fe200078e0a05 */
[----:B------:R-:W1:Y:S01]  /*0810*/  F2I.U32.TRUNC.NTZ R10, R10 ;  /* 0x0000000a000a7305 */ /* 0x000e62000020f000 */
[----:B------:R-:W5:Y:S01]  /*0820*/  @!UP0 S2UR UR7, SR_CgaCtaId ;  /* 0x00000000000789c3 */ /* 0x000f620000008800 */
[----:B------:R-:W-:Y:S01]  /*0830*/  @!UP0 UMOV UR6, 0x400 ;  /* 0x0000040000068882 */ /* 0x000fe20000000000 */
[----:B------:R-:W-:Y:S01]  /*0840*/  IMAD R5, R4, 0x4, R5 ;  /* 0x0000000404057824 */ /* 0x000fe200078e0205 */
[----:B--2---:R-:W-:-:S02]  /*0850*/  I2FP.F32.U32 R4, R8 ;  /* 0x0000000800047245 */ /* 0x004fc40000201000 */
[----:B----4-:R-:W-:Y:S02]  /*0860*/  ISETP.EQ.U32.AND P3, PT, R14, 0x1, PT ;  /* 0x000000010e00780c */ /* 0x010fe40003f62070 */
[----:B------:R-:W-:-:S04]  /*0870*/  SHF.R.S32.HI R2, RZ, 0x1f, R5 ;  /* 0x0000001fff027819 */ /* 0x000fc80000011405 */
[----:B------:R-:W-:Y:S01]  /*0880*/  LEA.HI R2, R2, R5, RZ, 0x2 ;  /* 0x0000000502027211 */ /* 0x000fe200078f10ff */
[----:B-1----:R-:W-:-:S03]  /*0890*/  IMAD.MOV R11, RZ, RZ, -R10 ;  /* 0x000000ffff0b7224 */ /* 0x002fc600078e0a0a */
[----:B------:R-:W-:Y:S01]  /*08a0*/  LOP3.LUT R2, R2, 0xfffffffc, RZ, 0xc0, !PT ;  /* 0xfffffffc02027812 */ /* 0x000fe200078ec0ff */
[----:B------:R-:W-:Y:S01]  /*08b0*/  FMUL R10, R4, UR4 ;  /* 0x00000004040a7c20 */ /* 0x000fe20008400000 */
[----:B------:R-:W-:Y:S01]  /*08c0*/  IMAD.SHL.U32 R4, R5, 0x4, RZ ;  /* 0x0000000405047824 */ /* 0x000fe200078e00ff */
[----:B------:R-:W-:Y:S01]  /*08d0*/  UMOV UR4, 0x20 ;  /* 0x0000002000047882 */ /* 0x000fe20000000000 */
[----:B---3--:R-:W-:Y:S01]  /*08e0*/  IMAD R12, R12, R11, UR8 ;  /* 0x000000080c0c7e24 */ /* 0x008fe2000f8e020b */
[----:B------:R-:W-:-:S04]  /*08f0*/  @!UP0 UIADD3 UR4, -UR4, 0x100000, URZ ;  /* 0x0010000004048890 */ /* 0x000fc8000fffe13f */
[----:B------:R-:W-:Y:S02]  /*0900*/  @!UP0 USHF.L.U32 UR5, UR4, 0xb, URZ ;  /* 0x0000000b04058899 */ /* 0x000fe4000800063f */
[----:B------:R-:W-:Y:S01]  /*0910*/  @!UP0 USHF.L.U32 UR4, UR4, 0x1, URZ ;  /* 0x0000000104048899 */ /* 0x000fe2000800063f */
[C---:B------:R-:W-:Y:S01]  /*0920*/  IMAD.IADD R11, R5.reuse, 0x1, -R2 ;  /* 0x00000001050b7824 */ /* 0x040fe200078e0a02 */
[----:B------:R-:W-:Y:S01]  /*0930*/  SHF.R.S32.HI R2, RZ, 0x1f, R7 ;  /* 0x0000001fff027819 */ /* 0x000fe20000011407 */
[----:B------:R-:W1:Y:S01]  /*0940*/  F2I.U32.TRUNC.NTZ R10, R10 ;  /* 0x0000000a000a7305 */ /* 0x000e62000020f000 */
[----:B------:R-:W-:Y:S01]  /*0950*/  LOP3.LUT R5, R5, 0xc, R4, 0x78, !PT ;  /* 0x0000000c05057812 */ /* 0x000fe200078e7804 */
[----:B-----5:R-:W-:Y:S01]  /*0960*/  @!UP0 ULEA UR6, UR7, UR6, 0x18 ;  /* 0x0000000607068291 */ /* 0x020fe2000f8ec03f */
[----:B------:R-:W-:Y:S01]  /*0970*/  ISETP.NE.AND P2, PT, R11, R12, PT ;  /* 0x0000000c0b00720c */ /* 0x000fe20003f45270 */
[----:B------:R-:W-:Y:S01]  /*0980*/  VOTEU.ALL UP0, P0 ;  /* 0x00000000003f7886 */ /* 0x000fe20000000000 */
[----:B------:R-:W-:-:S02]  /*0990*/  LEA.HI R2, R2, R7, RZ, 0x2 ;  /* 0x0000000702027211 */ /* 0x000fc400078f10ff */
[----:B------:R-:W-:Y:S01]  /*09a0*/  LOP3.LUT P0, RZ, R6, 0x7, RZ, 0xc0, !PT ;  /* 0x0000000706ff7812 */ /* 0x000fe2000780c0ff */
[----:B------:R-:W-:Y:S01]  /*09b0*/  IMAD.MOV.U32 R6, RZ, RZ, 0x1 ;  /* 0x00000001ff067424 */ /* 0x000fe200078e00ff */
[----:B------:R-:W-:Y:S02]  /*09c0*/  LOP3.LUT R2, R2, 0xfffffffc, RZ, 0xc0, !PT ;  /* 0xfffffffc02027812 */ /* 0x000fe400078ec0ff */
[----:B------:R-:W-:-:S03]  /*09d0*/  ISETP.LT.U32.AND P0, PT, R5, 0x8, !P0 ;  /* 0x000000080500780c */ /* 0x000fc60004701070 */
[----:B------:R-:W-:Y:S01]  /*09e0*/  IMAD.IADD R7, R7, 0x1, -R2 ;  /* 0x0000000107077824 */ /* 0x000fe200078e0a02 */
[----:B------:R-:W2:Y:S02]  /*09f0*/  FENCE.VIEW.ASYNC.S ;  /* 0x00000000000073c6 */ /* 0x000ea40000000000 */
[----:B--2---:R2:W3:Y:S01]  /*0a00*/  @!UP0 SYNCS.EXCH.64 URZ, [UR6+0x1d0], UR4 ;  /* 0x0001d004063f85b2 */ /* 0x0044e20008000100 */
[----:B------:R-:W-:Y:S01]  /*0a10*/  @P2 SHF.R.S32.HI R2, RZ, 0x1f, R5 ;  /* 0x0000001fff022819 */ /* 0x000fe20000011405 */
[----:B-1----:R-:W-:Y:S01]  /*0a20*/  IMAD.MOV R20, RZ, RZ, -R10 ;  /* 0x000000ffff147224 */ /* 0x002fe200078e0a0a */
[----:B------:R-:W-:Y:S02]  /*0a30*/  ISETP.NE.AND P1, PT, R7, 0x3, PT ;  /* 0x000000030700780c */ /* 0x000fe40003f25270 */
[----:B------:R-:W-:Y:S01]  /*0a40*/  @P2 LEA.HI R2, R2, R5, RZ, 0x2 ;  /* 0x0000000502022211 */ /* 0x000fe200078f10ff */
[----:B0-----:R-:W-:Y:S01]  /*0a50*/  IMAD R11, R13, R20, R8 ;  /* 0x000000140d0b7224 */ /* 0x001fe200078e0208 */
[----:B------:R-:W-:-:S02]  /*0a60*/  ISETP.EQ.OR P1, PT, R7, RZ, !P1 ;  /* 0x000000ff0700720c */ /* 0x000fc40004f22670 */
[----:B------:R-:W-:Y:S02]  /*0a70*/  @P2 SHF.R.S32.HI R2, RZ, 0x2, R2 ;  /* 0x00000002ff022819 */ /* 0x000fe40000011402 */
[----:B------:R-:W-:Y:S02]  /*0a80*/  ISETP.EQ.AND P1, PT, R3, RZ, P1 ;  /* 0x000000ff0300720c */ /* 0x000fe40000f22270 */
[----:B------:R-:W-:Y:S02]  /*0a90*/  @P2 ISETP.NE.AND P5, PT, R2, R11, PT ;  /* 0x0000000b0200220c */ /* 0x000fe40003fa5270 */
[----:B------:R-:W-:Y:S01]  /*0aa0*/  SEL R3, RZ, 0x1, !P0 ;  /* 0x00000001ff037807 */ /* 0x000fe20004000000 */
[----:B------:R2:W0:Y:S01]  /*0ab0*/  @!UP1 SYNCS.EXCH.64 URZ, [UR6+0x1d8], UR4 ;  /* 0x0001d804063f95b2 */ /* 0x0004220008000100 */
[----:B------:R-:W-:Y:S01]  /*0ac0*/  @P2 SEL R6, RZ, 0x1, P5 ;  /* 0x00000001ff062807 */ /* 0x000fe20002800000 */
[----:B------:R-:W-:Y:S01]  /*0ad0*/  NOP ;  /* 0x0000000000007918 */ /* 0x000fe20000000000 */
[----:B------:R-:W-:-:S02]  /*0ae0*/  SEL R4, RZ, 0x1, !P1 ;  /* 0x00000001ff047807 */ /* 0x000fc40004800000 */
[----:B------:R-:W-:Y:S02]  /*0af0*/  LOP3.LUT R6, R6, R3, RZ, 0xc0, !PT ;  /* 0x0000000306067212 */ /* 0x000fe400078ec0ff */
[----:B------:R-:W-:Y:S01]  /*0b00*/  SEL R4, R4, 0x2, P6 ;  /* 0x0000000204047807 */ /* 0x000fe20003000000 */
[----:B--23--:R-:W-:Y:S06]  /*0b10*/  @!P3 BRA `(.L_x_4) ;  /* 0x000000000008b947 */ /* 0x00cfec0003800000 */
[----:B0-----:R-:W-:Y:S01]  /*0b20*/  UCGABAR_ARV ;  /* 0x00000000000079c7 */ /* 0x001fe20008000000 */
[----:B------:R-:W-:Y:S05]  /*0b30*/  BRA `(.L_x_5) ;  /* 0x0000000000047947 */ /* 0x000fea0003800000 */
.L_x_4:
[----:B0-----:R-:W-:Y:S01]  /*0b40*/  NOP ;  /* 0x0000000000007918 */ /* 0x001fe20000000000 */
.L_x_5:
[----:B------:R-:W0:Y:S01]  /*0b50*/  LDC R2, c[0x0][0x65c] ;  /* 0x00019700ff027b82 */ /* 0x000e220000000800 */
[----:B------:R-:W-:Y:S01]  /*0b60*/  IMAD.MOV.U32 R3, RZ, RZ, RZ ;  /* 0x000000ffff037224 */ /* 0x000fe200078e00ff */
[----:B0-----:R-:W-:Y:S01]  /*0b70*/  ISETP.NE.AND P2, PT, R2, 0x1, PT ;  /* 0x000000010200780c */ /* 0x001fe20003f45270 */
[----:B------:R-:W-:-:S12]  /*0b80*/  IMAD.U32 R2, RZ, RZ, UR8 ;  /* 0x00000008ff027e24 */ /* 0x000fd8000f8e00ff */
[----:B------:R-:W0:Y:S01]  /*0b90*/  @P2 LDC R15, c[0x0][0x10] ;  /* 0x00000400ff0f2b82 */ /* 0x000e220000000800 */
[----:B------:R-:W-:Y:S02]  /*0ba0*/  @P2 IMAD.MOV.U32 R9, RZ, RZ, RZ ;  /* 0x000000ffff092224 */ /* 0x000fe400078e00ff */
[----:B------:R-:W-:-:S05]  /*0bb0*/  @P2 IMAD.MOV.U32 R17, RZ, RZ, RZ ;  /* 0x000000ffff112224 */ /* 0x000fca00078e00ff */
[----:B------:R-:W1:Y:S01]  /*0bc0*/  @!P2 LDC R11, c[0x0][0xc] ;  /* 0x00000300ff0bab82 */ /* 0x000e620000000800 */
[----:B0-----:R-:W-:-:S04]  /*0bd0*/  @P2 IMAD.WIDE.U32 R14, R15, UR8, R8 ;  /* 0x000000080f0e2c25 */ /* 0x001fc8000f8e0008 */
[----:B-1----:R-:W-:-:S04]  /*0be0*/  @!P2 IMAD.WIDE.U32 R10, R8, R11, R2 ;  /* 0x0000000b080aa225 */ /* 0x002fc800078e0002 */
[----:B------:R-:W-:Y:S02]  /*0bf0*/  @P2 IMAD.MOV.U32 R2, RZ, RZ, R14 ;  /* 0x000000ffff022224 */ /* 0x000fe400078e000e */
[----:B------:R-:W-:Y:S02]  /*0c00*/  @P2 IMAD.IADD R3, R15, 0x1, R17 ;  /* 0x000000010f032824 */ /* 0x000fe400078e0211 */
[----:B------:R-:W-:Y:S02]  /*0c10*/  @!P2 IMAD.MOV.U32 R2, RZ, RZ, R10 ;  /* 0x000000ffff02a224 */ /* 0x000fe400078e000a */
[----:B------:R-:W-:Y:S01]  /*0c20*/  @!P2 IMAD.MOV.U32 R3, RZ, RZ, R11 ;  /* 0x000000ffff03a224 */ /* 0x000fe200078e000b */
[----:B------:R-:W-:Y:S06]  /*0c30*/  @!P3 BRA `(.L_x_6) ;  /* 0x00000000000cb947 */ /* 0x000fec0003800000 */
[----:B------:R-:W-:Y:S01]  /*0c40*/  UCGABAR_WAIT ;  /* 0x0000000000007dc7 */ /* 0x000fe20008000000 */
[----:B------:R-:W-:Y:S01]  /*0c50*/  CCTL.IVALL ;  /* 0x00000000ff00798f */ /* 0x000fe20002000000 */
[----:B------:R-:W-:Y:S05]  /*0c60*/  BRA `(.L_x_7) ;  /* 0x0000000000047947 */ /* 0x000fea0003800000 */
.L_x_6:
[----:B------:R-:W-:Y:S06]  /*0c70*/  BAR.SYNC.DEFER_BLOCKING 0x0 ;  /* 0x0000000000007b1d */ /* 0x000fec0000010000 */
.L_x_7:
[----:B------:R-:W-:Y:S05]  /*0c80*/  @!P4 BRA `(.L_x_8) ;  /* 0x000000740018c947 */ /* 0x000fea0003800000 */
[----:B------:R-:W-:-:S13]  /*0c90*/  ISETP.GT.U32.AND P0, PT, R16, 0x1, PT ;  /* 0x000000011000780c */ /* 0x000fda0003f04070 */
[----:B------:R-:W-:Y:S05]  /*0ca0*/  @P0 EXIT ;  /* 0x000000000000094d */ /* 0x000fea0003800000 */
[----:B------:R-:W-:Y:S01]  /*0cb0*/  ULDC.64 UR4, c[0x0][0x650] ;  /* 0x0001940000047ab9 */ /* 0x000fe20000000a00 */
[----:B------:R-:W-:Y:S01]  /*0cc0*/  PRMT R14, RZ, 0x7610, R14 ;  /* 0x00007610ff0e7816 */ /* 0x000fe2000000000e */
[----:B------:R-:W-:Y:S01]  /*0cd0*/  IMAD.MOV.U32 R10, RZ, RZ, -0x1 ;  /* 0xffffffffff0a7424 */ /* 0x000fe200078e00ff */
[----:B------:R-:W-:Y:S01]  /*0ce0*/  ISETP.GE.U32.AND P0, PT, R2, UR4, PT ;  /* 0x0000000402007c0c */ /* 0x000fe2000bf06070 */
[----:B------:R-:W-:Y:S02]  /*0cf0*/  IMAD.MOV.U32 R11, RZ, RZ, -0x1 ;  /* 0xffffffffff0b7424 */ /* 0x000fe400078e00ff */
[----:B------:R-:W-:Y:S01]  /*0d00*/  IMAD.MOV.U32 R7, RZ, RZ, -0x1 ;  /* 0xffffffffff077424 */ /* 0x000fe200078e00ff */
[----:B------:R-:W-:-:S13]  /*0d10*/  ISETP.GE.U32.AND.EX P0, PT, R3, UR5, PT, P0 ;  /* 0x0000000503007c0c */ /* 0x000fda000bf06100 */
[----:B------:R-:W-:Y:S05]  /*0d20*/  @P0 BRA `(.L_x_9) ;  /* 0x0000000400280947 */ /* 0x000fea0003800000 */
[----:B------:R-:W0:Y:S01]  /*0d30*/  LDC.64 R22, c[0x0][0x628] ;  /* 0x00018a00ff167b82 */ /* 0x000e220000000a00 */
[----:B------:R-:W-:Y:S02]  /*0d40*/  IMAD.MOV.U32 R10, RZ, RZ, R2 ;  /* 0x000000ffff0a7224 */ /* 0x000fe400078e0002 */
[----:B------:R-:W-:-:S05]  /*0d50*/  IMAD.MOV.U32 R11, RZ, RZ, R3 ;  /* 0x000000ffff0b7224 */ /* 0x000fca00078e0003 */
[----:B------:R-:W1:Y:S08]  /*0d60*/  LDC R18, c[0x0][0x630] ;  /* 0x00018c00ff127b82 */ /* 0x000e700000000800 */
[----:B------:R-:W2:Y:S01]  /*0d70*/  LDC.64 R24, c[0x0][0x620] ;  /* 0x00018800ff187b82 */ /* 0x000ea20000000a00 */
[----:B0-----:R-:W-:-:S04]  /*0d80*/  ISETP.NE.U32.AND P0, PT, R22, RZ, PT ;  /* 0x000000ff1600720c */ /* 0x001fc80003f05070 */
[----:B------:R-:W-:-:S13]  /*0d90*/  ISETP.NE.AND.EX P0, PT, R23, RZ, PT, P0 ;  /* 0x000000ff1700720c */ /* 0x000fda0003f05300 */
[----:B-12---:R-:W-:Y:S05]  /*0da0*/  @!P0 BRA `(.L_x_10) ;  /* 0x0000000000288947 */ /* 0x006fea0003800000 */
[----:B------:R-:W0:Y:S02]  /*0db0*/  LDC R7, c[0x0][0x634] ;  /* 0x00018d00ff077b82 */ /* 0x000e240000000800 */
[----:B0-----:R-:W-:-:S05]  /*0dc0*/  IADD3 R7, P0, R2, R7, RZ ;  /* 0x0000000702077210 */ /* 0x001fca0007f1e0ff */
[----:B------:R-:W-:-:S04]  /*0dd0*/  IMAD.X R19, RZ, RZ, R3, P0 ;  /* 0x000000ffff137224 */ /* 0x000fc800000e0603 */
[----:B------:R-:W-:-:S04]  /*0de0*/  IMAD.WIDE.U32 R10, R19, R22, RZ ;  /* 0x00000016130a7225 */ /* 0x000fc800078e00ff */
[----:B------:R-:W-:-:S04]  /*0df0*/  IMAD.WIDE.U32 R14, P0, R7, R23, R10 ;  /* 0x00000017070e7225 */ /* 0x000fc8000780000a */
[----:B------:R-:W-:-:S04]  /*0e00*/  IMAD.WIDE.U32 R10, R7, R22, RZ ;  /* 0x00000016070a7225 */ /* 0x000fc800078e00ff */
[----:B------:R-:W-:Y:S01]  /*0e10*/  IMAD.X R17, RZ, RZ, RZ, P0 ;  /* 0x000000ffff117224 */ /* 0x000fe200000e06ff */
[----:B------:R-:W-:Y:S01]  /*0e20*/  IADD3 RZ, P0, R11, R14, RZ ;  /* 0x0000000e0bff7210 */ /* 0x000fe20007f1e0ff */
[----:B------:R-:W-:-:S04]  /*0e30*/  IMAD.MOV.U32 R16, RZ, RZ, R15 ;  /* 0x000000ffff107224 */ /* 0x000fc800078e000f */
[----:B------:R-:W-:-:S08]  /*0e40*/  IMAD.WIDE.U32.X R10, R19, R23, R16, P0 ;  /* 0x00000017130a7225 */ /* 0x000fd000000e0410 */
.L_x_10:
[----:B------:R-:W0:Y:S01]  /*0e50*/  LDC.64 R26, c[0x0][0x640] ;  /* 0x00019000ff1a7b82 */ /* 0x000e220000000a00 */
[--C-:B------:R-:W-:Y:S01]  /*0e60*/  SHF.R.U64 R28, R10, R18, R11.reuse ;  /* 0x000000120a1c7219 */ /* 0x100fe2000000120b */
[----:B------:R-:W-:Y:S01]  /*0e70*/  IMAD R29, R13, R20, R8 ;  /* 0x000000140d1d7224 */ /* 0x000fe200078e0208 */
[----:B------:R-:W-:Y:S01]  /*0e80*/  SHF.R.U32.HI R7, RZ, R18, R11 ;  /* 0x00000012ff077219 */ /* 0x000fe2000001160b */
[----:B------:R-:W-:Y:S01]  /*0e90*/  IMAD.MOV.U32 R23, RZ, RZ, 0x1 ;  /* 0x00000001ff177424 */ /* 0x000fe200078e00ff */
[----:B------:R-:W-:-:S03]  /*0ea0*/  IADD3 R9, P0, RZ, -R28, RZ ;  /* 0x8000001cff097210 */ /* 0x000fc60007f1e0ff */
[----:B------:R-:W1:Y:S02]  /*0eb0*/  LDC R16, c[0x0][0x618] ;  /* 0x00018600ff107b82 */ /* 0x000e640000000800 */
[----:B------:R-:W-:Y:S02]  /*0ec0*/  IMAD.X R7, RZ, RZ, ~R7, P0 ;  /* 0x000000ffff077224 */ /* 0x000fe400000e0e07 */
[----:B------:R-:W-:-:S04]  /*0ed0*/  IMAD.WIDE.U32 R10, R9, R24, R2 ;  /* 0x00000018090a7225 */ /* 0x000fc800078e0002 */
[----:B------:R-:W2:Y:S01]  /*0ee0*/  LDC R15, c[0x0][0x608] ;  /* 0x00018200ff0f7b82 */ /* 0x000ea20000000800 */
[----:B------:R-:W-:-:S04]  /*0ef0*/  IMAD R14, R7, R24, RZ ;  /* 0x00000018070e7224 */ /* 0x000fc800078e02ff */
[----:B------:R-:W-:-:S03]  /*0f00*/  IMAD R7, R9, R25, R14 ;  /* 0x0000001909077224 */ /* 0x000fc600078e020e */
[----:B------:R-:W3:Y:S01]  /*0f10*/  LDC R22, c[0x0][0x658] ;  /* 0x00019600ff167b82 */ /* 0x000ee20000000800 */
[----:B------:R-:W-:Y:S01]  /*0f20*/  IMAD.IADD R7, R11, 0x1, R7 ;  /* 0x000000010b077824 */ /* 0x000fe200078e0207 */
[----:B0-----:R-:W-:-:S04]  /*0f30*/  ISETP.NE.U32.AND P0, PT, R26, RZ, PT ;  /* 0x000000ff1a00720c */ /* 0x001fc80003f05070 */
[----:B------:R-:W-:Y:S02]  /*0f40*/  ISETP.NE.AND.EX P0, PT, R27, RZ, PT, P0 ;  /* 0x000000ff1b00720c */ /* 0x000fe40003f05300 */
[----:B------:R-:W0:Y:S01]  /*0f50*/  LDC R18, c[0x0][0x600] ;  /* 0x00018000ff127b82 */ /* 0x000e220000000800 */
[-CC-:B-1----:R-:W-:Y:S02]  /*0f60*/  SHF.R.U64 R19, R10, R16.reuse, R7.reuse ;  /* 0x000000100a137219 */ /* 0x182fe40000001207 */
[----:B------:R-:W-:Y:S01]  /*0f70*/  SHF.R.U32.HI R10, RZ, R16, R7 ;  /* 0x00000010ff0a7219 */ /* 0x000fe20000011607 */
[----:B------:R-:W-:-:S04]  /*0f80*/  IMAD.MOV.U32 R7, RZ, RZ, -0x1 ;  /* 0xffffffffff077424 */ /* 0x000fc800078e00ff */
[----:B------:R-:W1:Y:S01]  /*0f90*/  LDC R21, c[0x0][0x648] ;  /* 0x00019200ff157b82 */ /* 0x000e620000000800 */
[-CC-:B--2---:R-:W-:Y:S02]  /*0fa0*/  SHF.R.U64 R16, R19, R15.reuse, R10.reuse ;  /* 0x0000000f13107219 */ /* 0x184fe4000000120a */
[----:B------:R-:W-:-:S05]  /*0fb0*/  SHF.R.U32.HI R9, RZ, R15, R10 ;  /* 0x0000000fff097219 */ /* 0x000fca000001160a */
[----:B------:R-:W2:Y:S01]  /*0fc0*/  LDC R24, c[0x0][0x638] ;  /* 0x00018e00ff187b82 */ /* 0x000ea20000000800 */
[-CC-:B---3--:R-:W-:Y:S02]  /*0fd0*/  SHF.R.U64 R20, R16, R22.reuse, R9.reuse ;  /* 0x0000001610147219 */ /* 0x188fe40000001209 */
[-C--:B------:R-:W-:Y:S02]  /*0fe0*/  SHF.L.U32 R7, R7, R22.reuse, RZ ;  /* 0x0000001607077219 */ /* 0x080fe400000006ff */
[----:B------:R-:W-:Y:S01]  /*0ff0*/  SHF.R.U32.HI R9, RZ, R22, R9 ;  /* 0x00000016ff097219 */ /* 0x000fe20000011609 */
[----:B------:R-:W-:Y:S01]  /*1000*/  IMAD.MOV.U32 R8, RZ, RZ, R20 ;  /* 0x000000ffff087224 */ /* 0x000fe200078e0014 */
[----:B------:R-:W-:Y:S01]  /*1010*/  LOP3.LUT R13, RZ, R7, RZ, 0x33, !PT ;  /* 0x00000007ff0d7212 */ /* 0x000fe200078e33ff */
[----:B------:R-:W3:Y:S01]  /*1020*/  LDC R25, c[0x0][0x610] ;  /* 0x00018400ff197b82 */ /* 0x000ee20000000800 */
[----:B------:R-:W-:Y:S05]  /*1030*/  @!P0 BRA `(.L_x_11) ;  /* 0x0000000000288947 */ /* 0x000fea0003800000 */
[----:B------:R-:W4:Y:S02]  /*1040*/  LDC R7, c[0x0][0x64c] ;  /* 0x00019300ff077b82 */ /* 0x000f240000000800 */
[----:B----4-:R-:W-:-:S05]  /*1050*/  IADD3 R7, P0, R20, R7, RZ ;  /* 0x0000000714077210 */ /* 0x010fca0007f1e0ff */
        /* <DEDUP_REMOVED lines=8> */
.L_x_11:
[----:B-1----:R-:W-:Y:S01]  /*10e0*/  SHF.R.U64 R9, R8, R21, R9 ;  /* 0x0000001508097219 */ /* 0x002fe20000001209 */
[----:B0-----:R-:W-:Y:S01]  /*10f0*/  VIADD R10, R18, 0xffffffff ;  /* 0xffffffff120a7836 */ /* 0x001fe20000000000 */
[----:B------:R-:W-:Y:S01]  /*1100*/  SHF.L.U32 R7, R23, R22, RZ ;  /* 0x0000001617077219 */ /* 0x000fe200000006ff */
[----:B------:R-:W-:Y:S01]  /*1110*/  IMAD.MOV.U32 R14, RZ, RZ, 0x1 ;  /* 0x00000001ff0e7424 */ /* 0x000fe200078e00ff */
[----:B------:R-:W-:Y:S01]  /*1120*/  LOP3.LUT R8, R16, R13, RZ, 0xc0, !PT ;  /* 0x0000000d10087212 */ /* 0x000fe200078ec0ff */
[----:B------:R-:W-:Y:S01]  /*1130*/  IMAD.MOV R11, RZ, RZ, -R9 ;  /* 0x000000ffff0b7224 */ /* 0x000fe200078e0a09 */
[----:B------:R-:W-:Y:S02]  /*1140*/  SEL R12, R12, R29, !P2 ;  /* 0x0000001d0c0c7207 */ /* 0x000fe40005000000 */
[----:B------:R-:W-:Y:S01]  /*1150*/  LOP3.LUT R10, R19, R10, RZ, 0xc0, !PT ;  /* 0x0000000a130a7212 */ /* 0x000fe200078ec0ff */
[----:B------:R-:W-:Y:S02]  /*1160*/  IMAD R9, R7, R9, R8 ;  /* 0x0000000907097224 */ /* 0x000fe400078e0208 */
[----:B--2---:R-:W-:-:S02]  /*1170*/  IMAD R7, R11, R24, R20 ;  /* 0x000000180b077224 */ /* 0x004fc400078e0214 */
[----:B---3--:R-:W-:Y:S02]  /*1180*/  IMAD R12, R9, R25, R12 ;  /* 0x00000019090c7224 */ /* 0x008fe400078e020c */
[----:B------:R-:W-:-:S05]  /*1190*/  IMAD R7, R7, R18, R10 ;  /* 0x0000001207077224 */ /* 0x000fca00078e020a */
[----:B------:R-:W-:Y:S02]  /*11a0*/  SEL R11, R7, R12, !P2 ;  /* 0x0000000c070b7207 */ /* 0x000fe40005000000 */
[----:B------:R-:W-:Y:S01]  /*11b0*/  SEL R10, R12, R7, !P2 ;  /* 0x000000070c0a7207 */ /* 0x000fe20005000000 */
[----:B------:R-:W-:-:S07]  /*11c0*/  IMAD.MOV.U32 R7, RZ, RZ, R28 ;  /* 0x000000ffff077224 */ /* 0x000fce00078e001c */
.L_x_9:
[----:B------:R-:W-:-:S08]  /*11d0*/  NOP ;  /* 0x0000000000007918 */ /* 0x000fd00000000000 */
[----:B------:R-:W0:Y:S02]  /*11e0*/  USETMAXREG.TRY_ALLOC.CTAPOOL UP0, 0xe8 ;  /* 0x000000e8000079c8 */ /* 0x000e240008000600 */
[----:B0-----:R-:W-:-:S13]  /*11f0*/  PLOP3.LUT P0, PT, PT, PT, UP0, 0x80, 0x0 ;  /* 0x000000000000781c */ /* 0x001fda0003f0f008 */
[----:B------:R-:W-:Y:S05]  /*1200*/  @!P0 BRA `(.L_x_9) ;  /* 0xfffffffc00f08947 */ /* 0x000fea000383ffff */
[----:B------:R-:W-:Y:S01]  /*1210*/  ULDC.64 UR4, c[0x0][0x598] ;  /* 0x0001660000047ab9 */ /* 0x000fe20000000a00 */
[----:B------:R-:W-:Y:S01]  /*1220*/  ULDC.64 UR18, c[0x0][0x208] ;  /* 0x0000820000127ab9 */ /* 0x000fe20000000a00 */
[----:B------:R-:W-:-:S04]  /*1230*/  ISETP.NE.U32.AND P0, PT, RZ, UR4, PT ;  /* 0x00000004ff007c0c */ /* 0x000fc8000bf05070 */
[----:B------:R-:W-:-:S13]  /*1240*/  ISETP.NE.AND.EX P0, PT, RZ, UR5, PT, P0 ;  /* 0x00000005ff007c0c */ /* 0x000fda000bf05300 */
[----:B------:R-:W-:Y:S05]  /*1250*/  @!P0 BRA `(.L_x_12) ;  /* 0x00000000001c8947 */ /* 0x000fea0003800000 */
[----:B------:R-:W0:Y:S02]  /*1260*/  LDC.64 R8, c[0x0][0x598] ;  /* 0x00016600ff087b82 */ /* 0x000e240000000a00 */
[----:B0-----:R-:W2:Y:S02]  /*1270*/  LDG.E.64 R8, desc[UR18][R8.64] ;  /* 0x0000001208087981 */ /* 0x001ea4000c1e1b00 */
[----:B--2---:R-:W-:-:S04]  /*1280*/  ISETP.NE.U32.AND P0, PT, R8, RZ, PT ;  /* 0x000000ff0800720c */ /* 0x004fc80003f05070 */
[----:B------:R-:W-:-:S13]  /*1290*/  ISETP.NE.AND.EX P0, PT, R9, RZ, PT, P0 ;  /* 0x000000ff0900720c */ /* 0x000fda0003f05300 */
[----:B------:R-:W-:Y:S05]  /*12a0*/  @!P0 BRA `(.L_x_12) ;  /* 0x0000000000088947 */ /* 0x000fea0003800000 */
[----:B------:R0:W5:Y:S01]  /*12b0*/  LD.E R8, desc[UR18][R8.64] ;  /* 0x0000001208087980 */ /* 0x000162000c101900 */
[----:B------:R-:W-:Y:S05]  /*12c0*/  BRA `(.L_x_13) ;  /* 0x0000000000207947 */ /* 0x000fea0003800000 */
.L_x_12:
[----:B------:R-:W-:Y:S02]  /*12d0*/  ULDC.64 UR4, c[0x0][0x588] ;  /* 0x0001620000047ab9 */ /* 0x000fe40000000a00 */
[----:B------:R-:W-:-:S04]  /*12e0*/  ISETP.NE.U32.AND P0, PT, RZ, UR4, PT ;  /* 0x00000004ff007c0c */ /* 0x000fc8000bf05070 */
[----:B------:R-:W-:-:S13]  /*12f0*/  ISETP.NE.AND.EX P0, PT, RZ, UR5, PT, P0 ;  /* 0x00000005ff007c0c */ /* 0x000fda000bf05300 */
[----:B------:R-:W-:Y:S05]  /*1300*/  @!P0 BRA `(.L_x_14) ;  /* 0x00000000000c8947 */ /* 0x000fea0003800000 */
[----:B------:R-:W0:Y:S02]  /*1310*/  LDC.64 R8, c[0x0][0x588] ;  /* 0x00016200ff087b82 */ /* 0x000e240000000a00 */
[----:B0-----:R1:W5:Y:S01]  /*1320*/  LDG.E R8, desc[UR18][R8.64] ;  /* 0x0000001208087981 */ /* 0x001362000c1e1900 */
[----:B------:R-:W-:Y:S05]  /*1330*/  BRA `(.L_x_13) ;  /* 0x0000000000047947 */ /* 0x000fea0003800000 */
.L_x_14:
[----:B------:R-:W2:Y:S02]  /*1340*/  LDC R8, c[0x0][0x580] ;  /* 0x00016000ff087b82 */ /* 0x000ea40000000800 */
.L_x_13:
[----:B------:R-:W-:Y:S02]  /*1350*/  ULDC.64 UR4, c[0x0][0x5a0] ;  /* 0x0001680000047ab9 */ /* 0x000fe40000000a00 */
[----:B------:R-:W-:-:S04]  /*1360*/  ISETP.NE.U32.AND P0, PT, RZ, UR4, PT ;  /* 0x00000004ff007c0c */ /* 0x000fc8000bf05070 */
[----:B------:R-:W-:-:S13]  /*1370*/  ISETP.NE.AND.EX P0, PT, RZ, UR5, PT, P0 ;  /* 0x00000005ff007c0c */ /* 0x000fda000bf05300 */
[----:B------:R-:W-:Y:S05]  /*1380*/  @!P0 BRA `(.L_x_15) ;  /* 0x00000000001c8947 */ /* 0x000fea0003800000 */
[----:B------:R-:W3:Y:S02]  /*1390*/  LDC.64 R12, c[0x0][0x5a0] ;  /* 0x00016800ff0c7b82 */ /* 0x000ee40000000a00 */
[----:B---3--:R-:W3:Y:S02]  /*13a0*/  LDG.E.64 R12, desc[UR18][R12.64] ;  /* 0x000000120c0c7981 */ /* 0x008ee4000c1e1b00 */
[----:B---3--:R-:W-:-:S04]  /*13b0*/  ISETP.NE.U32.AND P0, PT, R12, RZ, PT ;  /* 0x000000ff0c00720c */ /* 0x008fc80003f05070 */
[----:B------:R-:W-:-:S13]  /*13c0*/  ISETP.NE.AND.EX P0, PT, R13, RZ, PT, P0 ;  /* 0x000000ff0d00720c */ /* 0x000fda0003f05300 */
[----:B------:R-:W-:Y:S05]  /*13d0*/  @!P0 BRA `(.L_x_15) ;  /* 0x0000000000088947 */ /* 0x000fea0003800000 */
[----:B01----:R0:W5:Y:S01]  /*13e0*/  LD.E R9, desc[UR18][R12.64] ;  /* 0x000000120c097980 */ /* 0x003162000c101900 */
[----:B------:R-:W-:Y:S05]  /*13f0*/  BRA `(.L_x_16) ;  /* 0x0000000000207947 */ /* 0x000fea0003800000 */
.L_x_15:
[----:B------:R-:W-:Y:S02]  /*1400*/  ULDC.64 UR4, c[0x0][0x590] ;  /* 0x0001640000047ab9 */ /* 0x000fe40000000a00 */
[----:B------:R-:W-:-:S04]  /*1410*/  ISETP.NE.U32.AND P0, PT, RZ, UR4, PT ;  /* 0x00000004ff007c0c */ /* 0x000fc8000bf05070 */
[----:B------:R-:W-:-:S13]  /*1420*/  ISETP.NE.AND.EX P0, PT, RZ, UR5, PT, P0 ;  /* 0x00000005ff007c0c */ /* 0x000fda000bf05300 */
[----:B------:R-:W-:Y:S05]  /*1430*/  @!P0 BRA `(.L_x_17) ;  /* 0x00000000000c8947 */ /* 0x000fea0003800000 */
[----:B------:R-:W0:Y:S02]  /*1440*/  LDC.64 R12, c[0x0][0x590] ;  /* 0x00016400ff0c7b82 */ /* 0x000e240000000a00 */
[----:B01----:R1:W5:Y:S01]  /*1450*/  LDG.E R9, desc[UR18][R12.64] ;  /* 0x000000120c097981 */ /* 0x003362000c1e1900 */
[----:B------:R-:W-:Y:S05]  /*1460*/  BRA `(.L_x_16) ;  /* 0x0000000000047947 */ /* 0x000fea0003800000 */
.L_x_17:
[----:B01----:R-:W3:Y:S02]  /*1470*/  LDC R9, c[0x0][0x584] ;  /* 0x00016100ff097b82 */ /* 0x003ee40000000800 */
.L_x_16:
[----:B------:R-:W-:-:S13]  /*1480*/  LOP3.LUT P0, RZ, R14, 0xff, RZ, 0xc0, !PT ;  /* 0x000000ff0eff7812 */ /* 0x000fda000780c0ff */
[----:B------:R-:W-:Y:S05]  /*1490*/  @!P0 EXIT ;  /* 0x000000000000894d */ /* 0x000fea0003800000 */
[----:B------:R-:W-:Y:S01]  /*14a0*/  ULDC UR4, c[0x0][0x28c] ;  /* 0x0000a30000047ab9 */ /* 0x000fe20000000800 */
[----:B------:R-:W-:Y:S01]  /*14b0*/  LOP3.LUT R142, R4, 0x1, RZ, 0xfc, !PT ;  /* 0x00000001048e7812 */ /* 0x000fe200078efcff */
[----:B------:R-:W-:-:S04]  /*14c0*/  UIADD3 UR4, UR4, 0x1f, URZ ;  /* 0x0000001f04047890 */ /* 0x000fc8000fffe03f */
[----:B------:R-:W-:-:S04]  /*14d0*/  USHF.R.S32.HI UR5, URZ, 0x1f, UR4 ;  /* 0x0000001f3f057899 */ /* 0x000fc80008011404 */
[----:B------:R-:W-:-:S03]  /*14e0*/  ULEA.HI UR5, UR5, UR4, URZ, 0x5 ;  /* 0x0000000405057291 */ /* 0x000fc6000f8f283f */
[----:B------:R-:W-:Y:S01]  /*14f0*/  UMOV UR4, URZ ;  /* 0x0000003f00047c82 */ /* 0x000fe20008000000 */
[----:B------:R-:W-:-:S03]  /*1500*/  USHF.R.S32.HI UR9, URZ, 0x5, UR5 ;  /* 0x000000053f097899 */ /* 0x000fc60008011405 */
[----:B------:R-:W-:-:S09]  /*1510*/  UMOV UR5, URZ ;  /* 0x0000003f00057c82 */ /* 0x000fd20008000000 */
.L_x_172:
[----:B01----:R-:W-:Y:S01]  /*1520*/  LOP3.LUT R12, R0, 0x80, RZ, 0xc0, !PT ;  /* 0x00000080000c7812 */ /* 0x003fe200078ec0ff */
[----:B------:R-:W0:Y:S01]  /*1530*/  S2UR UR13, SR_CgaCtaId ;  /* 0x00000000000d79c3 */ /* 0x000e220000008800 */
[----:B------:R-:W-:Y:S01]  /*1540*/  UMOV UR12, 0x400 ;  /* 0x00000400000c7882 */ /* 0x000fe20000000000 */
[----:B------:R-:W-:Y:S01]  /*1550*/  UMOV UR6, URZ ;  /* 0x0000003f00067c82 */ /* 0x000fe20008000000 */
[----:B------:R-:W-:Y:S01]  /*1560*/  SHF.R.U32.HI R12, RZ, 0x7, R12 ;  /* 0x00000007ff0c7819 */ /* 0x000fe2000001160c */
[----:B------:R-:W-:Y:S01]  /*1570*/  UMOV UR7, URZ ;  /* 0x0000003f00077c82 */ /* 0x000fe20008000000 */
[----:B------:R-:W-:Y:S01]  /*1580*/  UMOV UR16, UR5 ;  /* 0x0000000500107c82 */ /* 0x000fe20008000000 */
[----:B------:R-:W-:Y:S02]  /*1590*/  CS2R R16, SRZ ;  /* 0x0000000000107805 */ /* 0x000fe4000001ff00 */
[----:B------:R-:W-:Y:S01]  /*15a0*/  CS2R R14, SRZ ;  /* 0x00000000000e7805 */ /* 0x000fe2000001ff00 */
[----:B------:R-:W1:Y:S01]  /*15b0*/  LDC R13, c[0x0][0x28c] ;  /* 0x0000a300ff0d7b82 */ /* 0x000e620000000800 */
[----:B------:R-:W4:Y:S01]  /*15c0*/  SHFL.IDX PT, R12, R12, RZ, 0x1f ;  /* 0x00001fff0c0c7589 */ /* 0x000f2200000e0000 */
[----:B------:R-:W-:-:S02]  /*15d0*/  CS2R R18, SRZ ;  /* 0x0000000000127805 */ /* 0x000fc4000001ff00 */
[----:B------:R-:W-:Y:S02]  /*15e0*/  CS2R R20, SRZ ;  /* 0x0000000000147805 */ /* 0x000fe4000001ff00 */
[----:B------:R-:W-:Y:S02]  /*15f0*/  CS2R R22, SRZ ;  /* 0x0000000000167805 */ /* 0x000fe4000001ff00 */
[----:B------:R-:W-:Y:S02]  /*1600*/  CS2R R88, SRZ ;  /* 0x0000000000587805 */ /* 0x000fe4000001ff00 */
[----:B------:R-:W-:Y:S02]  /*1610*/  CS2R R90, SRZ ;  /* 0x00000000005a7805 */ /* 0x000fe4000001ff00 */
[----:B------:R-:W-:Y:S02]  /*1620*/  CS2R R94, SRZ ;  /* 0x00000000005e7805 */ /* 0x000fe4000001ff00 */
        /* <DEDUP_REMOVED lines=16> */
[----:B-1----:R-:W-:Y:S02]  /*1730*/  ISETP.GE.AND P0, PT, R13, 0x1, PT ;  /* 0x000000010d00780c */ /* 0x002fe40003f06270 */
[----:B------:R-:W-:Y:S02]  /*1740*/  CS2R R126, SRZ ;  /* 0x00000000007e7805 */ /* 0x000fe4000001ff00 */
[----:B----4-:R-:W-:-:S02]  /*1750*/  R2UR UR8, R12 ;  /* 0x000000000c0872ca */ /* 0x010fc400000e0000 */
[----:B------:R-:W-:Y:S02]  /*1760*/  CS2R R128, SRZ ;  /* 0x0000000000807805 */ /* 0x000fe4000001ff00 */
[----:B------:R-:W-:Y:S02]  /*1770*/  CS2R R130, SRZ ;  /* 0x0000000000827805 */ /* 0x000fe4000001ff00 */
[----:B------:R-:W-:Y:S02]  /*1780*/  CS2R R132, SRZ ;  /* 0x0000000000847805 */ /* 0x000fe4000001ff00 */
[----:B------:R-:W-:Y:S02]  /*1790*/  CS2R R134, SRZ ;  /* 0x0000000000867805 */ /* 0x000fe4000001ff00 */
[----:B------:R-:W-:Y:S02]  /*17a0*/  CS2R R136, SRZ ;  /* 0x0000000000887805 */ /* 0x000fe4000001ff00 */
[----:B------:R-:W-:Y:S01]  /*17b0*/  CS2R R138, SRZ ;  /* 0x00000000008a7805 */ /* 0x000fe2000001ff00 */
[----:B------:R-:W-:Y:S01]  /*17c0*/  IMAD.MOV.U32 R141, RZ, RZ, RZ ;  /* 0x000000ffff8d7224 */ /* 0x000fe200078e00ff */
[----:B------:R-:W-:Y:S01]  /*17d0*/  CS2R R24, SRZ ;  /* 0x0000000000187805 */ /* 0x000fe2000001ff00 */
[----:B------:R-:W-:Y:S01]  /*17e0*/  IMAD.MOV.U32 R143, RZ, RZ, RZ ;  /* 0x000000ffff8f7224 */ /* 0x000fe200078e00ff */
[----:B---3--:R-:W-:Y:S01]  /*17f0*/  CS2R R26, SRZ ;  /* 0x00000000001a7805 */ /* 0x008fe2000001ff00 */
[----:B------:R-:W-:Y:S01]  /*1800*/  IMAD.U32 R144, RZ, RZ, UR4 ;  /* 0x00000004ff907e24 */ /* 0x000fe2000f8e00ff */
[----:B------:R-:W-:Y:S01]  /*1810*/  CS2R R28, SRZ ;  /* 0x00000000001c7805 */ /* 0x000fe2000001ff00 */
[----:B------:R-:W-:Y:S01]  /*1820*/  ULEA.HI UR10, UR8, UR8, URZ, 0x1 ;  /* 0x00000008080a7291 */ /* 0x000fe2000f8f083f */
[----:B------:R-:W-:-:S02]  /*1830*/  CS2R R30, SRZ ;  /* 0x00000000001e7805 */ /* 0x000fc4000001ff00 */
[----:B------:R-:W-:Y:S02]  /*1840*/  CS2R R32, SRZ ;  /* 0x0000000000207805 */ /* 0x000fe4000001ff00 */
[----:B------:R-:W-:Y:S01]  /*1850*/  CS2R R34, SRZ ;  /* 0x0000000000227805 */ /* 0x000fe2000001ff00 */
[----:B------:R-:W-:Y:S01]  /*1860*/  ULOP3.LUT UR11, UR10, 0x1ffffe, URZ, 0xc0, !UPT ;  /* 0x001ffffe0a0b7892 */ /* 0x000fe2000f8ec03f */
[----:B------:R-:W-:Y:S01]  /*1870*/  CS2R R36, SRZ ;  /* 0x0000000000247805 */ /* 0x000fe2000001ff00 */
[----:B0-----:R-:W-:Y:S01]  /*1880*/  ULEA UR10, UR13, UR12, 0x18 ;  /* 0x0000000c0d0a7291 */ /* 0x001fe2000f8ec03f */
[----:B------:R-:W-:Y:S01]  /*1890*/  CS2R R38, SRZ ;  /* 0x0000000000267805 */ /* 0x000fe2000001ff00 */
[----:B------:R-:W-:Y:S01]  /*18a0*/  UIADD3 UR11, UR8, -UR11, URZ ;  /* 0x8000000b080b7290 */ /* 0x000fe2000fffe03f */
[----:B------:R-:W-:Y:S02]  /*18b0*/  CS2R R40, SRZ ;  /* 0x0000000000287805 */ /* 0x000fe4000001ff00 */
[----:B------:R-:W-:Y:S01]  /*18c0*/  CS2R R42, SRZ ;  /* 0x00000000002a7805 */ /* 0x000fe2000001ff00 */
[----:B------:R-:W-:Y:S01]  /*18d0*/  UMOV UR8, URZ ;  /* 0x0000003f00087c82 */ /* 0x000fe20008000000 */
[----:B------:R-:W-:Y:S01]  /*18e0*/  ULEA UR11, UR11, UR10, 0xb ;  /* 0x0000000a0b0b7291 */ /* 0x000fe2000f8e583f */
[----:B------:R-:W-:-:S02]  /*18f0*/  CS2R R44, SRZ ;  /* 0x00000000002c7805 */ /* 0x000fc4000001ff00 */
[----:B------:R-:W-:Y:S02]  /*1900*/  CS2R R46, SRZ ;  /* 0x00000000002e7805 */ /* 0x000fe4000001ff00 */
[----:B------:R-:W-:Y:S01]  /*1910*/  CS2R R48, SRZ ;  /* 0x0000000000307805 */ /* 0x000fe2000001ff00 */
[----:B------:R-:W-:Y:S01]  /*1920*/  UIADD3 UR11, UR11, 0x280, URZ ;  /* 0x000002800b0b7890 */ /* 0x000fe2000fffe03f */
[----:B------:R-:W-:Y:S02]  /*1930*/  CS2R R50, SRZ ;  /* 0x0000000000327805 */ /* 0x000fe4000001ff00 */
[----:B------:R-:W-:Y:S02]  /*1940*/  CS2R R52, SRZ ;  /* 0x0000000000347805 */ /* 0x000fe4000001ff00 */
[----:B------:R-:W-:Y:S01]  /*1950*/  CS2R R54, SRZ ;  /* 0x0000000000367805 */ /* 0x000fe2000001ff00 */
[----:B------:R-:W-:Y:S01]  /*1960*/  USHF.R.U32.HI UR11, URZ, 0x4, UR11 ;  /* 0x000000043f0b7899 */ /* 0x000fe2000801160b */
[----:B------:R-:W-:-:S02]  /*1970*/  CS2R R56, SRZ ;  /* 0x0000000000387805 */ /* 0x000fc4000001ff00 */
[----:B------:R-:W-:Y:S02]  /*1980*/  CS2R R58, SRZ ;  /* 0x00000000003a7805 */ /* 0x000fe4000001ff00 */
[----:B------:R-:W-:Y:S01]  /*1990*/  CS2R R60, SRZ ;  /* 0x00000000003c7805 */ /* 0x000fe2000001ff00 */
[----:B------:R-:W-:Y:S01]  /*19a0*/  ULOP3.LUT UR11, UR11, 0x3fff, URZ, 0xc0, !UPT ;  /* 0x00003fff0b0b7892 */ /* 0x000fe2000f8ec03f */
        /* <DEDUP_REMOVED lines=12> */
[----:B------:R-:W-:Y:S01]  /*1a70*/  CS2R R86, SRZ ;  /* 0x0000000000567805 */ /* 0x000fe2000001ff00 */
[----:B------:R-:W-:Y:S06]  /*1a80*/  @!P0 BRA `(.L_x_18) ;  /* 0x00000008001c8947 */ /* 0x000fec0003800000 */
[----:B------:R-:W-:-:S13]  /*1a90*/  ISETP.NE.AND P1, PT, R142, 0x3, PT ;  /* 0x000000038e00780c */ /* 0x000fda0003f25270 */
[----:B------:R-:W-:Y:S05]  /*1aa0*/  @!P1 BRA `(.L_x_19) ;  /* 0x0000000000049947 */ /* 0x000fea0003800000 */
[----:B------:R-:W-:Y:S01]  /*1ab0*/  BPT.TRAP 0x1 ;  /* 0x000000040000795c */ /* 0x000fe20000300000 */
.L_x_19:
[----:B------:R-:W-:Y:S01]  /*1ac0*/  ULEA UR6, UR5, UR10, 0x3 ;  /* 0x0000000a05067291 */ /* 0x000fe2000f8e183f */
[----:B------:R-:W-:-:S05]  /*1ad0*/  IMAD.U32 R12, RZ, RZ, UR4 ;  /* 0x00000004ff0c7e24 */ /* 0x000fca000f8e00ff */
[----:B------:R-:W-:-:S04]  /*1ae0*/  SHF.L.U32 R12, R12, 0x1f, RZ ;  /* 0x0000001f0c0c7819 */ /* 0x000fc800000006ff */
[----:B------:R0:W1:Y:S01]  /*1af0*/  SYNCS.PHASECHK.TRANS64.TRYWAIT P0, [UR6], R12 ;  /* 0x0000000cff0075a7 */ /* 0x0000620008000146 */
[----:B------:R-:W-:Y:S05]  /*1b00*/  @!P1 BRA `(.L_x_20) ;  /* 0x0000000000049947 */ /* 0x000fea0003800000 */
[----:B------:R-:W-:Y:S01]  /*1b10*/  BPT.TRAP 0x1 ;  /* 0x000000040000795c */ /* 0x000fe20000300000 */
.L_x_20:
[----:B-1----:R-:W-:Y:S05]  /*1b20*/  @P0 BRA `(.L_x_21) ;  /* 0x0000000000080947 */ /* 0x002fea0003800000 */
[----:B------:R-:W1:Y:S02]  /*1b30*/  SYNCS.PHASECHK.TRANS64.TRYWAIT P0, [UR6], R12 ;  /* 0x0000000cff0075a7 */ /* 0x000e640008000146 */
[----:B-1----:R-:W-:Y:S05]  /*1b40*/  @!P0 BRA `(.L_x_22) ;  /* 0x0000008800748947 */ /* 0x002fea0003800000 */
.L_x_21:
[----:B------:R-:W-:Y:S01]  /*1b50*/  UIADD3 UR6, UR10, 0x1c280, URZ ;  /* 0x0001c2800a067890 */ /* 0x000fe2000fffe03f */
[----:B------:R-:W-:Y:S01]  /*1b60*/  WARPGROUP.ARRIVE ;  /* 0x00000000000079c5 */ /* 0x000fe20000000000 */
[----:B------:R-:W-:Y:S01]  /*1b70*/  ULDC UR7, c[0x0][0x50c] ;  /* 0x0001430000077ab9 */ /* 0x000fe20000000800 */
[----:B------:R-:W-:Y:S01]  /*1b80*/  ULOP3.LUT UR12, UR11, 0x10000, URZ, 0xfc, !UPT ;  /* 0x000100000b0c7892 */ /* 0x000fe2000f8efc3f */
[----:B------:R-:W-:Y:S01]  /*1b90*/  CS2R R16, SRZ ;  /* 0x0000000000107805 */ /* 0x000fe2000001ff00 */
[----:B------:R-:W-:Y:S01]  /*1ba0*/  UISETP.NE.AND UP0, UPT, UR7, 0x1, UPT ;  /* 0x000000010700788c */ /* 0x000fe2000bf05270 */
[----:B------:R-:W-:Y:S01]  /*1bb0*/  CS2R R14, SRZ ;  /* 0x00000000000e7805 */ /* 0x000fe2000001ff00 */
[----:B------:R-:W-:Y:S01]  /*1bc0*/  USHF.R.U32.HI UR6, URZ, 0x4, UR6 ;  /* 0x000000043f067899 */ /* 0x000fe20008011606 */
[----:B------:R-:W-:Y:S01]  /*1bd0*/  CS2R R18, SRZ ;  /* 0x0000000000127805 */ /* 0x000fe2000001ff00 */
[----:B------:R-:W-:Y:S01]  /*1be0*/  USEL UR7, URZ, 0x1, UP0 ;  /* 0x000000013f077887 */ /* 0x000fe20008000000 */
[----:B------:R-:W-:Y:S01]  /*1bf0*/  CS2R R20, SRZ ;  /* 0x0000000000147805 */ /* 0x000fe2000001ff00 */
[----:B------:R-:W-:Y:S01]  /*1c00*/  ULOP3.LUT UR6, UR6, 0x3fff, URZ, 0xc0, !UPT ;  /* 0x00003fff06067892 */ /* 0x000fe2000f8ec03f */
[----:B------:R-:W-:Y:S01]  /*1c10*/  CS2R R22, SRZ ;  /* 0x0000000000167805 */ /* 0x000fe2000001ff00 */
[----:B------:R-:W-:Y:S01]  /*1c20*/  ULEA UR12, UR5, UR12, 0x8 ;  /* 0x0000000c050c7291 */ /* 0x000fe2000f8e403f */
[----:B------:R-:W-:Y:S01]  /*1c30*/  CS2R R88, SRZ ;  /* 0x0000000000587805 */ /* 0x000fe2000001ff00 */
[----:B------:R-:W-:Y:S01]  /*1c40*/  ULOP3.LUT UR6, UR6, 0x10000, URZ, 0xfc, !UPT ;  /* 0x0001000006067892 */ /* 0x000fe2000f8efc3f */
[----:B------:R-:W-:Y:S01]  /*1c50*/  ISETP.NE.AND P0, PT, RZ, UR7, PT ;  /* 0x00000007ff007c0c */ /* 0x000fe2000bf05270 */
[----:B------:R-:W-:Y:S01]  /*1c60*/  UMOV UR13, 0xc0000010 ;  /* 0xc0000010000d7882 */ /* 0x000fe20000000000 */
[----:B------:R-:W-:Y:S01]  /*1c70*/  UMOV UR15, 0xc0000010 ;  /* 0xc0000010000f7882 */ /* 0x000fe20000000000 */
[----:B------:R-:W-:Y:S01]  /*1c80*/  ULEA UR14, UR5, UR6, 0x8 ;  /* 0x00000006050e7291 */ /* 0x000fe2000f8e403f */
[----:B------:R-:W-:-:S02]  /*1c90*/  CS2R R90, SRZ ;  /* 0x00000000005a7805 */ /* 0x000fc4000001ff00 */
[----:B------:R-:W-:Y:S01]  /*1ca0*/  CS2R R94, SRZ ;  /* 0x00000000005e7805 */ /* 0x000fe2000001ff00 */
[----:B------:R-:W-:Y:S01]  /*1cb0*/  UMOV UR6, 0x1 ;  /* 0x0000000100067882 */ /* 0x000fe20000000000 */
[----:B------:R-:W-:Y:S02]  /*1cc0*/  CS2R R92, SRZ ;  /* 0x00000000005c7805 */ /* 0x000fe4000001ff00 */
[----:B------:R-:W-:Y:S02]  /*1cd0*/  CS2R R96, SRZ ;  /* 0x0000000000607805 */ /* 0x000fe4000001ff00 */
[----:B------:R-:W-:Y:S02]  /*1ce0*/  CS2R R98, SRZ ;  /* 0x0000000000627805 */ /* 0x000fe4000001ff00 */
[----:B------:R-:W-:Y:S02]  /*1cf0*/  CS2R R100, SRZ ;  /* 0x0000000000647805 */ /* 0x000fe4000001ff00 */
[----:B------:R-:W-:Y:S01]  /*1d00*/  CS2R R102, SRZ ;  /* 0x0000000000667805 */ /* 0x000fe2000001ff00 */
[----:B------:R-:W-:Y:S01]  /*1d10*/  QGMMA.64x128x32.F32.E4M3.E4M3 R24, gdesc[UR12], RZ, !UPT, gsb0 ;  /* 0x01e000000c1879f3 */ /* 0x000fe2000c0008ff */
        /* <DEDUP_REMOVED lines=17> */
[----:B------:R-:W-:Y:S01]  /*1e30*/  CS2R R138, SRZ ;  /* 0x00000000008a7805 */ /* 0x000fe2000001ff00 */
[----:B------:R-:W-:Y:S02]  /*1e40*/  IMAD.MOV.U32 R141, RZ, RZ, RZ ;  /* 0x000000ffff8d7224 */ /* 0x000fe400078e00ff */
[----:B------:R-:W-:Y:S01]  /*1e50*/  IMAD.MOV.U32 R143, RZ, RZ, RZ ;  /* 0x000000ffff8f7224 */ /* 0x000fe200078e00ff */
[----:B------:R-:W-:Y:S06]  /*1e60*/  @!P0 BRA `(.L_x_23) ;  /* 0x0000000400088947 */ /* 0x000fec0003800000 */
[----:B------:R-:W-:Y:S02]  /*1e70*/  WARPGROUP.DEPBAR.LE gsb0, 0x0 ;  /* 0x00008000000079c5 */ /* 0x000fe40000010000 */
[----:B------:R-:W-:-:S01]  /*1e80*/  FADD R143, RZ, R24 ;  /* 0x00000018ff8f7221 */ /* 0x000fc20000000000 */
[----:B------:R-:W-:Y:S01]  /*1e90*/  FADD R138, RZ, R25 ;  /* 0x00000019ff8a7221 */ /* 0x000fe20000000000 */
        /* <DEDUP_REMOVED lines=62> */
[----:B------:R-:W-:-:S06]  /*2280*/  UMOV UR6, URZ ;  /* 0x0000003f00067c82 */ /* 0x000fcc0008000000 */
.L_x_23:
[----:B------:R-:W-:-:S04]  /*2290*/  UIADD3 UR16, UR5, 0x1, URZ ;  /* 0x0000000105107890 */ /* 0x000fc8000fffe03f */
[----:B------:R-:W-:-:S04]  /*22a0*/  UISETP.NE.AND UP0, UPT, UR16, 0x1c, UPT ;  /* 0x0000001c1000788c */ /* 0x000fc8000bf05270 */
[----:B------:R-:W-:Y:S02]  /*22b0*/  USEL UR8, URZ, 0x1, UP0 ;  /* 0x000000013f087887 */ /* 0x000fe40008000000 */
[----:B------:R-:W-:Y:S02]  /*22c0*/  USEL UR16, UR16, URZ, UP0 ;  /* 0x0000003f10107287 */ /* 0x000fe40008000000 */
[----:B------:R-:W-:-:S06]  /*22d0*/  ULOP3.LUT UR8, UR4, UR8, URZ, 0x3c, !UPT ;  /* 0x0000000804087292 */ /* 0x000fcc000f8e3c3f */
[----:B------:R-:W-:Y:S01]  /*22e0*/  IMAD.U32 R144, RZ, RZ, UR8 ;  /* 0x00000008ff907e24 */ /* 0x000fe2000f8e00ff */
[----:B------:R-:W-:-:S06]  /*22f0*/  UMOV UR8, 0x1 ;  /* 0x0000000100087882 */ /* 0x000fcc0000000000 */
.L_x_18:
[----:B------:R-:W-:-:S04]  /*2300*/  UISETP.LT.AND UP0, UPT, UR9, 0x1, UPT ;  /* 0x000000010900788c */ /* 0x000fc8000bf01270 */
[----:B------:R-:W-:-:S04]  /*2310*/  USEL UR12, UR9, 0x1, UP0 ;  /* 0x00000001090c7887 */ /* 0x000fc80008000000 */
[----:B------:R-:W-:-:S04]  /*2320*/  UIADD3 UR12, UR9, -UR12, URZ ;  /* 0x8000000c090c7290 */ /* 0x000fc8000fffe03f */
[----:B------:R-:W-:-:S06]  /*2330*/  UISETP.GE.AND UP0, UPT, UR12, 0x1, UPT ;  /* 0x000000010c00788c */ /* 0x000fcc000bf06270 */
[----:B------:R-:W-:-:S13]  /*2340*/  PLOP3.LUT P0, PT, PT, PT, UP0, 0x80, 0x0 ;  /* 0x000000000000781c */ /* 0x000fda0003f0f008 */
[----:B------:R-:W-:Y:S05]  /*2350*/  @!P0 BRA `(.L_x_24) ;  /* 0x0000000400f48947 */ /* 0x000fea0003800000 */
[----:B01----:R-:W-:Y:S01]  /*2360*/  IMAD.U32 R12, RZ, RZ, UR12 ;  /* 0x0000000cff0c7e24 */ /* 0x003fe2000f8e00ff */
[----:B------:R-:W-:Y:S01]  /*2370*/  ULDC UR17, c[0x0][0x50c] ;  /* 0x0001430000117ab9 */ /* 0x000fe20000000800 */
[----:B------:R-:W-:-:S07]  /*2380*/  IMAD.U32 R13, RZ, RZ, UR5 ;  /* 0x00000005ff0d7e24 */ /* 0x000fce000f8e00ff */
.L_x_32:
[----:B------:R-:W-:-:S13]  /*2390*/  ISETP.NE.AND P1, PT, R142, 0x3, PT ;  /* 0x000000038e00780c */ /* 0x000fda0003f25270 */
[----:B------:R-:W-:Y:S05]  /*23a0*/  @!P1 BRA `(.L_x_25) ;  /* 0x0000000000049947 */ /* 0x000fea0003800000 */
[----:B------:R-:W-:Y:S01]  /*23b0*/  BPT.TRAP 0x1 ;  /* 0x000000040000795c */ /* 0x000fe20000300000 */
.L_x_25:
[----:B------:R-:W0:Y:S01]  /*23c0*/  S2UR UR12, SR_CgaCtaId ;  /* 0x00000000000c79c3 */ /* 0x000e220000008800 */
[----:B------:R-:W-:Y:S01]  /*23d0*/  UMOV UR10, 0x400 ;  /* 0x00000400000a7882 */ /* 0x000fe20000000000 */
[----:B------:R-:W-:Y:S01]  /*23e0*/  SHF.L.U32 R140, R144, 0x1f, RZ ;  /* 0x0000001f908c7819 */ /* 0x000fe200000006ff */
[----:B0-----:R-:W-:-:S04]  /*23f0*/  ULEA UR10, UR12, UR10, 0x18 ;  /* 0x0000000a0c0a7291 */ /* 0x001fc8000f8ec03f */
[----:B------:R-:W-:-:S09]  /*2400*/  ULEA UR12, UR16, UR10, 0x3 ;  /* 0x0000000a100c7291 */ /* 0x000fd2000f8e183f */
[----:B------:R0:W1:Y:S01]  /*2410*/  SYNCS.PHASECHK.TRANS64.TRYWAIT P0, [UR12], R140 ;  /* 0x0000008cff0075a7 */ /* 0x000062000800014c */
[----:B------:R-:W-:Y:S05]  /*2420*/  @!P1 BRA `(.L_x_26) ;  /* 0x0000000000049947 */ /* 0x000fea0003800000 */
[----:B------:R-:W-:Y:S01]  /*2430*/  BPT.TRAP 0x1 ;  /* 0x000000040000795c */ /* 0x000fe20000300000 */
.L_x_26:
[----:B-1----:R-:W-:Y:S05]  /*2440*/  @P0 BRA `(.L_x_27) ;  /* 0x0000000000080947 */ /* 0x002fea0003800000 */
[----:B------:R-:W1:Y:S02]  /*2450*/  SYNCS.PHASECHK.TRANS64.TRYWAIT P0, [UR12], R140 ;  /* 0x0000008cff0075a7 */ /* 0x000e64000800014c */
[----:B-1----:R-:W-:Y:S05]  /*2460*/  @!P0 BRA `(.L_x_28) ;  /* 0x0000008000448947 */ /* 0x002fea0003800000 */
.L_x_27:
[----:B------:R-:W-:Y:S01]  /*2470*/  UIADD3 UR12, UR10, 0x1c280, URZ ;  /* 0x0001c2800a0c7890 */ /* 0x000fe2000fffe03f */
[----:B------:R-:W-:Y:S01]  /*2480*/  WARPGROUP.ARRIVE ;  /* 0x00000000000079c5 */ /* 0x000fe20000000000 */
[----:B------:R-:W-:Y:S02]  /*2490*/  UISETP.NE.AND UP0, UPT, UR7, URZ, UPT ;  /* 0x0000003f0700728c */ /* 0x000fe4000bf05270 */
[----:B------:R-:W-:Y:S02]  /*24a0*/  USHF.R.U32.HI UR12, URZ, 0x4, UR12 ;  /* 0x000000043f0c7899 */ /* 0x000fe4000801160c */
[----:B------:R-:W-:Y:S02]  /*24b0*/  USEL UR8, UR8, URZ, !UP0 ;  /* 0x0000003f08087287 */ /* 0x000fe4000c000000 */
[----:B------:R-:W-:Y:S02]  /*24c0*/  ULOP3.LUT UR7, UR12, 0x3fff, URZ, 0xc0, !UPT ;  /* 0x00003fff0c077892 */ /* 0x000fe4000f8ec03f */
[----:B------:R-:W-:-:S02]  /*24d0*/  ULOP3.LUT UR12, UR11, 0x10000, URZ, 0xfc, !UPT ;  /* 0x000100000b0c7892 */ /* 0x000fc4000f8efc3f */
[----:B------:R-:W-:Y:S02]  /*24e0*/  ULOP3.LUT UR7, UR7, 0x10000, URZ, 0xfc, !UPT ;  /* 0x0001000007077892 */ /* 0x000fe4000f8efc3f */
[----:B------:R-:W-:Y:S02]  /*24f0*/  UISETP.NE.U32.AND UP0, UPT, UR8, URZ, UPT ;  /* 0x0000003f0800728c */ /* 0x000fe4000bf05070 */
[----:B------:R-:W-:Y:S02]  /*2500*/  ULEA UR12, UR16, UR12, 0x8 ;  /* 0x0000000c100c7291 */ /* 0x000fe4000f8e403f */
[----:B------:R-:W-:Y:S01]  /*2510*/  ULEA UR14, UR16, UR7, 0x8 ;  /* 0x00000007100e7291 */ /* 0x000fe2000f8e403f */
[----:B------:R-:W-:Y:S01]  /*2520*/  UMOV UR13, 0xc0000010 ;  /* 0xc0000010000d7882 */ /* 0x000fe20000000000 */
[----:B------:R-:W-:Y:S01]  /*2530*/  UMOV UR15, 0xc0000010 ;  /* 0xc0000010000f7882 */ /* 0x000fe20000000000 */
[----:B------:R-:W-:-:S06]  /*2540*/  UIADD3 UR6, UR6, 0x1, URZ ;  /* 0x0000000106067890 */ /* 0x000fcc000fffe03f */
[----:B------:R-:W-:Y:S01]  /*2550*/  QGMMA.64x128x32.F32.E4M3.E4M3 R24, gdesc[UR12], R24, UP0, gsb0 ;  /* 0x01e000000c1879f3 */ /* 0x000fe2000b800818 */
[----:B------:R-:W-:-:S04]  /*2560*/  UISETP.NE.AND UP0, UPT, UR6, UR17, UPT ;  /* 0x000000110600728c */ /* 0x000fc8000bf05270 */
[----:B------:R-:W-:-:S06]  /*2570*/  USEL UR7, URZ, 0x1, UP0 ;  /* 0x000000013f077887 */ /* 0x000fcc0008000000 */
[----:B------:R-:W-:Y:S01]  /*2580*/  ISETP.NE.AND P0, PT, RZ, UR7, PT ;  /* 0x00000007ff007c0c */ /* 0x000fe2000bf05270 */
[----:B------:R-:W-:-:S12]  /*2590*/  WARPGROUP.DEPBAR.LE gsb0, 0x1 ;  /* 0x00008000000079c5 */ /* 0x000fd80000010100 */
[----:B------:R-:W-:Y:S05]  /*25a0*/  @!P0 BRA `(.L_x_29) ;  /* 0x0000000400088947 */ /* 0x000fea0003800000 */
[----:B------:R-:W-:Y:S02]  /*25b0*/  WARPGROUP.DEPBAR.LE gsb0, 0x0 ;  /* 0x00008000000079c5 */ /* 0x000fe40000010000 */
[----:B------:R-:W-:-:S01]  /*25c0*/  FADD R143, R24, R143 ;  /* 0x0000008f188f7221 */ /* 0x000fc20000000000 */
[----:B------:R-:W-:Y:S01]  /*25d0*/  FADD R138, R25, R138 ;  /* 0x0000008a198a7221 */ /* 0x000fe20000000000 */
        /* <DEDUP_REMOVED lines=62> */
[----:B------:R-:W-:-:S06]  /*29c0*/  UMOV UR6, URZ ;  /* 0x0000003f00067c82 */ /* 0x000fcc0008000000 */
.L_x_29:
[----:B------:R-:W-:Y:S05]  /*29d0*/  @!P1 BRA `(.L_x_30) ;  /* 0x0000000000049947 */ /* 0x000fea0003800000 */
[----:B------:R-:W-:Y:S01]  /*29e0*/  BPT.TRAP 0x1 ;  /* 0x000000040000795c */ /* 0x000fe20000300000 */
.L_x_30:
[----:B------:R-:W-:-:S13]  /*29f0*/  ISETP.NE.AND P0, PT, R6, RZ, PT ;  /* 0x000000ff0600720c */ /* 0x000fda0003f05270 */
[----:B01----:R-:W-:-:S05]  /*2a00*/  @P0 LEA R140, R13, UR10, 0x3 ;  /* 0x0000000a0d8c0c11 */ /* 0x003fca000f8e18ff */
[----:B------:R-:W-:-:S05]  /*2a10*/  @P0 VIADD R140, R140, 0xe0 ;  /* 0x000000e08c8c0836 */ /* 0x000fca0000000000 */
[----:B------:R-:W-:-:S04]  /*2a20*/  @P0 PRMT R140, R5, 0x654, R140 ;  /* 0x00000654058c0816 */ /* 0x000fc8000000008c */
[----:B------:R0:W-:Y:S01]  /*2a30*/  @P0 SYNCS.ARRIVE.TRANS64.RED.A1T0 RZ, [R140+URZ], RZ ;  /* 0x000000ff8cff09a7 */ /* 0x0001e2000810043f */
[----:B------:R-:W-:-:S13]  /*2a40*/  ISETP.GT.U32.AND P0, PT, R4, 0x1, PT ;  /* 0x000000010400780c */ /* 0x000fda0003f04070 */
[----:B0-----:R-:W-:Y:S05]  /*2a50*/  @P0 BRA `(.L_x_31) ;  /* 0x0000000000040947 */ /* 0x001fea0003800000 */
[----:B------:R-:W-:Y:S01]  /*2a60*/  BPT.TRAP 0x1 ;  /* 0x000000040000795c */ /* 0x000fe20000300000 */
.L_x_31:
[----:B------:R-:W-:Y:S01]  /*2a70*/  UIADD3 UR16, UR16, 0x1, URZ ;  /* 0x0000000110107890 */ /* 0x000fe2000fffe03f */
[C---:B------:R-:W-:Y:S01]  /*2a80*/  ISETP.GT.AND P1, PT, R12.reuse, 0x1, PT ;  /* 0x000000010c00780c */ /* 0x040fe20003f24270 */
[----:B------:R-:W-:Y:S02]  /*2a90*/  VIADD R13, R13, 0x1 ;  /* 0x000000010d0d7836 */ /* 0x000fe40000000000 */
[----:B------:R-:W-:Y:S01]  /*2aa0*/  UISETP.NE.AND UP0, UPT, UR16, 0x1c, UPT ;  /* 0x0000001c1000788c */ /* 0x000fe2000bf05270 */
[----:B------:R-:W-:Y:S02]  /*2ab0*/  VIADD R12, R12, 0xffffffff ;  /* 0xffffffff0c0c7836 */ /* 0x000fe40000000000 */
[C---:B------:R-:W-:Y:S01]  /*2ac0*/  ISETP.NE.AND P0, PT, R13.reuse, 0x1c, PT ;  /* 0x0000001c0d00780c */ /* 0x040fe20003f05270 */
[----:B------:R-:W-:Y:S02]  /*2ad0*/  USEL UR8, URZ, 0x1, UP0 ;  /* 0x000000013f087887 */ /* 0x000fe40008000000 */
[----:B------:R-:W-:Y:S01]  /*2ae0*/  USEL UR16, UR16, URZ, UP0 ;  /* 0x0000003f10107287 */ /* 0x000fe20008000000 */
[----:B------:R-:W-:-:S03]  /*2af0*/  SEL R13, R13, RZ, P0 ;  /* 0x000000ff0d0d7207 */ /* 0x000fc60000000000 */
[----:B------:R-:W-:Y:S01]  /*2b00*/  LOP3.LUT R144, R144, UR8, RZ, 0x3c, !PT ;  /* 0x0000000890907c12 */ /* 0x000fe2000f8e3cff */
[----:B------:R-:W-:Y:S01]  /*2b10*/  UMOV UR8, 0x1 ;  /* 0x0000000100087882 */ /* 0x000fe20000000000 */
[----:B------:R-:W-:Y:S06]  /*2b20*/  @P1 BRA `(.L_x_32) ;  /* 0xfffffff800181947 */ /* 0x000fec000383ffff */
.L_x_24:
[----:B------:R-:W-:Y:S01]  /*2b30*/  UISETP.NE.AND UP0, UPT, UR6, URZ, UPT ;  /* 0x0000003f0600728c */ /* 0x000fe2000bf05270 */
[----:B01----:R-:W0:Y:S03]  /*2b40*/  LDC R12, c[0x0][0x28c] ;  /* 0x0000a300ff0c7b82 */ /* 0x003e260000000800 */
[----:B------:R-:W-:-:S06]  /*2b50*/  USEL UR6, URZ, 0x1, !UP0 ;  /* 0x000000013f067887 */ /* 0x000fcc000c000000 */
[----:B------:R-:W-:Y:S02]  /*2b60*/  ISETP.NE.AND P0, PT, RZ, UR6, PT ;  /* 0x00000006ff007c0c */ /* 0x000fe4000bf05270 */
[----:B0-----:R-:W-:-:S11]  /*2b70*/  ISETP.GE.AND P1, PT, R12, 0x1, PT ;  /* 0x000000010c00780c */ /* 0x001fd60003f26270 */
[----:B------:R-:W-:Y:S05]  /*2b80*/  @!P0 BRA `(.L_x_33) ;  /* 0x0000000400048947 */ /* 0x000fea0003800000 */
[----:B------:R-:W-:Y:S02]  /*2b90*/  WARPGROUP.DEPBAR.LE gsb0, 0x0 ;  /* 0x00008000000079c5 */ /* 0x000fe40000010000 */
[----:B------:R-:W-:Y:S01]  /*2ba0*/  FADD R143, R24, R143 ;  /* 0x0000008f188f7221 */ /* 0x000fe20000000000 */
        /* <DEDUP_REMOVED lines=62> */
[----:B------:R-:W-:-:S07]  /*2f90*/  FADD R16, R16, R87 ;  /* 0x0000005710107221 */ /* 0x000fce0000000000 */
.L_x_33:
[----:B------:R-:W-:Y:S02]  /*2fa0*/  WARPGROUP.DEPBAR.LE gsb0, 0x0 ;  /* 0x00008000000079c5 */ /* 0x000fe40000010000 */
[----:B------:R-:W-:Y:S05]  /*2fb0*/  @!P1 BRA `(.L_x_34) ;  /* 0x0000000000549947 */ /* 0x000fea0003800000 */
[----:B------:R-:W-:-:S13]  /*2fc0*/  ISETP.NE.AND P0, PT, R142, 0x3, PT ;  /* 0x000000038e00780c */ /* 0x000fda0003f05270 */
[----:B------:R-:W-:Y:S05]  /*2fd0*/  @!P0 BRA `(.L_x_35) ;  /* 0x0000000000048947 */ /* 0x000fea0003800000 */
[----:B------:R-:W-:Y:S01]  /*2fe0*/  BPT.TRAP 0x1 ;  /* 0x000000040000795c */ /* 0x000fe20000300000 */
.L_x_35:
[----:B------:R-:W-:Y:S01]  /*2ff0*/  ISETP.NE.AND P0, PT, R6, RZ, PT ;  /* 0x000000ff0600720c */ /* 0x000fe20003f05270 */
[----:B------:R-:W-:Y:S01]  /*3000*/  BSSY B0, `(.L_x_36) ;  /* 0x000000e000007945 */ /* 0x000fe20003800000 */
[----:B------:R-:W-:-:S11]  /*3010*/  ISETP.GT.U32.AND P1, PT, R4, 0x1, PT ;  /* 0x000000010400780c */ /* 0x000fd60003f24070 */
[----:B------:R-:W-:Y:S05]  /*3020*/  @!P0 BRA `(.L_x_37) ;  /* 0x00000000002c8947 */ /* 0x000fea0003800000 */
[----:B------:R-:W-:-:S04]  /*3030*/  UISETP.LT.AND UP0, UPT, UR9, 0x1, UPT ;  /* 0x000000010900788c */ /* 0x000fc8000bf01270 */
[----:B------:R-:W-:-:S04]  /*3040*/  USEL UR8, UR9, 0x1, UP0 ;  /* 0x0000000109087887 */ /* 0x000fc80008000000 */
[----:B------:R-:W-:-:S04]  /*3050*/  UIADD3 UR8, UR5, UR9, -UR8 ;  /* 0x0000000905087290 */ /* 0x000fc8000fffe808 */
[----:B------:R-:W-:-:S04]  /*3060*/  USHF.R.U32.HI UR6, URZ, 0x2, UR8 ;  /* 0x000000023f067899 */ /* 0x000fc80008011608 */
[----:B------:R-:W-:-:S04]  /*3070*/  UIMAD.WIDE.U32 UR6, UR6, 0x24924925, URZ ;  /* 0x24924925060678a5 */ /* 0x000fc8000f8e003f */
[----:B------:R-:W-:-:S04]  /*3080*/  UIMAD UR6, UR7, -0x1c, UR8 ;  /* 0xffffffe4070678a4 */ /* 0x000fc8000f8e0208 */
[----:B------:R-:W-:-:S04]  /*3090*/  ULEA UR6, UR6, UR10, 0x3 ;  /* 0x0000000a06067291 */ /* 0x000fc8000f8e183f */
[----:B------:R-:W-:-:S06]  /*30a0*/  UIADD3 UR6, UR6, 0xe0, URZ ;  /* 0x000000e006067890 */ /* 0x000fcc000fffe03f */
[----:B------:R-:W-:-:S05]  /*30b0*/  IMAD.U32 R12, RZ, RZ, UR6 ;  /* 0x00000006ff0c7e24 */ /* 0x000fca000f8e00ff */
[----:B------:R-:W-:-:S04]  /*30c0*/  PRMT R12, R5, 0x654, R12 ;  /* 0x00000654050c7816 */ /* 0x000fc8000000000c */
[----:B------:R0:W-:Y:S03]  /*30d0*/  SYNCS.ARRIVE.TRANS64.RED.A1T0 RZ, [R12+URZ], RZ ;  /* 0x000000ff0cff79a7 */ /* 0x0001e6000810043f */
.L_x_37:
[----:B------:R-:W-:Y:S05]  /*30e0*/  BSYNC B0 ;  /* 0x0000000000007941 */ /* 0x000fea0003800000 */
.L_x_36:
[----:B------:R-:W-:Y:S05]  /*30f0*/  @P1 BRA `(.L_x_34) ;  /* 0x0000000000041947 */ /* 0x000fea0003800000 */
[----:B------:R-:W-:Y:S01]  /*3100*/  BPT.TRAP 0x1 ;  /* 0x000000040000795c */ /* 0x000fe20000300000 */
.L_x_34:
[----:B------:R-:W1:Y:S01]  /*3110*/  LDC R26, c[0x0][0x288] ;  /* 0x0000a200ff1a7b82 */ /* 0x000e620000000800 */
[--C-:B0-----:R-:W-:Y:S01]  /*3120*/  SHF.R.U32.HI R12, RZ, 0x2, R0.reuse ;  /* 0x00000002ff0c7819 */ /* 0x101fe20000011600 */
[----:B------:R-:W-:Y:S01]  /*3130*/  IMAD.SHL.U32 R29, R11, 0x80, RZ ;  /* 0x000000800b1d7824 */ /* 0x000fe200078e00ff */
[----:B------:R-:W-:Y:S01]  /*3140*/  SHF.R.U32.HI R25, RZ, 0x7, R0 ;  /* 0x00000007ff197819 */ /* 0x000fe20000011600 */
[----:B------:R-:W-:Y:S01]  /*3150*/  UIADD3 UR5, UR9, UR5, URZ ;  /* 0x0000000509057290 */ /* 0x000fe2000fffe03f */
[----:B------:R-:W-:Y:S01]  /*3160*/  LOP3.LUT R13, R12, 0x7, RZ, 0xc0, !PT ;  /* 0x000000070c0d7812 */ /* 0x000fe200078ec0ff */
[----:B------:R-:W-:Y:S01]  /*3170*/  IMAD.SHL.U32 R31, R10, 0x80, RZ ;  /* 0x000000800a1f7824 */ /* 0x000fe200078e00ff */
[----:B------:R-:W-:Y:S01]  /*3180*/  LOP3.LUT R12, R25, 0x1, RZ, 0xc0, !PT ;  /* 0x00000001190c7812 */ /* 0x000fe200078ec0ff */
[----:B------:R-:W-:Y:S01]  /*3190*/  UISETP.GT.U32.AND UP0, UPT, UR5, 0x1b, UPT ;  /* 0x0000001b0500788c */ /* 0x000fe2000bf04070 */
[----:B------:R-:W-:Y:S01]  /*31a0*/  LOP3.LUT R24, R0, 0x60, RZ, 0xc0, !PT ;  /* 0x0000006000187812 */ /* 0x000fe200078ec0ff */
[----:B------:R-:W-:Y:S01]  /*31b0*/  ULDC UR12, c[0x0][0x284] ;  /* 0x0000a100000c7ab9 */ /* 0x000fe20000000800 */
[----:B------:R-:W-:Y:S01]  /*31c0*/  UISETP.GE.U32.AND UP1, UPT, UR9, 0x1c, UPT ;  /* 0x0000001c0900788c */ /* 0x000fe2000bf26070 */
[----:B------:R-:W-:Y:S01]  /*31d0*/  IMAD.SHL.U32 R30, R12, 0x40, RZ ;  /* 0x000000400c1e7824 */ /* 0x000fe200078e00ff */
[----:B------:R-:W-:Y:S01]  /*31e0*/  SHF.R.U32.HI R28, RZ, 0x1, R24 ;  /* 0x00000001ff1c7819 */ /* 0x000fe20000011618 */
[----:B------:R-:W-:Y:S01]  /*31f0*/  UISETP.LT.U32.AND UP0, UPT, UR9, 0x1c, UP0 ;  /* 0x0000001c0900788c */ /* 0x000fe20008701070 */
[----:B------:R-:W-:Y:S01]  /*3200*/  LOP3.LUT R24, R0, 0x3, RZ, 0xc0, !PT ;  /* 0x0000000300187812 */ /* 0x000fe200078ec0ff */
[----:B------:R-:W-:Y:S01]  /*3210*/  USHF.R.U32.HI UR6, URZ, 0x2, UR5 ;  /* 0x000000023f067899 */ /* 0x000fe20008011605 */
[--C-:B------:R-:W-:Y:S01]  /*3220*/  IADD3 R25, RZ, -R28, -R13.reuse ;  /* 0x8000001cff197210 */ /* 0x100fe20007ffe80d */
[----:B------:R-:W-:Y:S01]  /*3230*/  USEL UR8, URZ, 0x1, !UP0 ;  /* 0x000000013f087887 */ /* 0x000fe2000c000000 */
[----:B------:R-:W-:Y:S01]  /*3240*/  LOP3.LUT R13, R30, 0x40, R13, 0xe2, !PT ;  /* 0x000000401e0d7812 */ /* 0x000fe200078ee20d */
[----:B------:R-:W-:Y:S01]  /*3250*/  ULDC.64 UR10, c[0x0][0x5d0] ;  /* 0x00017400000a7ab9 */ /* 0x000fe20000000a00 */
[----:B------:R-:W-:Y:S01]  /*3260*/  SHF.R.S32.HI R34, RZ, 0x1f, R7 ;  /* 0x0000001fff227819 */ /* 0x000fe20000011407 */
[----:B------:R-:W-:Y:S01]  /*3270*/  IMAD R12, R12, -0x40, R25 ;  /* 0xffffffc00c0c7824 */ /* 0x000fe200078e0219 */
[----:B------:R-:W-:Y:S01]  /*3280*/  UIMAD.WIDE.U32 UR6, UR6, 0x24924925, URZ ;  /* 0x24924925060678a5 */ /* 0x000fe2000f8e003f */
[----:B-1----:R-:W-:Y:S01]  /*3290*/  IMAD R30, R24, -0x2, R26 ;  /* 0xfffffffe181e7824 */ /* 0x002fe200078e021a */
[----:B------:R-:W-:Y:S01]  /*32a0*/  ISETP.GE.AND P0, PT, R29, R26, PT ;  /* 0x0000001a1d00720c */ /* 0x000fe20003f06270 */
[----:B------:R-:W-:Y:S01]  /*32b0*/  IMAD.SHL.U32 R24, R0, 0x2, RZ ;  /* 0x0000000200187824 */ /* 0x000fe200078e00ff */
[----:B------:R-:W-:Y:S01]  /*32c0*/  ULOP3.LUT UR4, UR4, UR8, URZ, 0x3c, !UPT ;  /* 0x0000000804047292 */ /* 0x000fe2000f8e3c3f */
[----:B------:R-:W-:Y:S01]  /*32d0*/  IMAD R32, R34, UR10, RZ ;  /* 0x0000000a22207c24 */ /* 0x000fe2000f8e02ff */
[----:B------:R-:W-:Y:S01]  /*32e0*/  ISETP.GE.OR P0, PT, R31, UR12, P0 ;  /* 0x0000000c1f007c0c */ /* 0x000fe20008706670 */
[----:B------:R-:W-:Y:S01]  /*32f0*/  IMAD.WIDE R26, R10, 0x80, RZ ;  /* 0x000000800a1a7825 */ /* 0x000fe200078e02ff */
[----:B------:R-:W-:Y:S01]  /*3300*/  LOP3.LUT R24, R29, 0x6, R24, 0xf8, !PT ;  /* 0x000000061d187812 */ /* 0x000fe200078ef818 */
[----:B------:R-:W-:Y:S01]  /*3310*/  UIMAD UR5, UR7, -0x1c, UR5 ;  /* 0xffffffe4070578a4 */ /* 0x000fe2000f8e0205 */
[----:B------:R-:W-:Y:S01]  /*3320*/  IADD3 R36, -R31, UR12, R12 ;  /* 0x0000000c1f247c10 */ /* 0x000fe2000fffe10c */
[----:B------:R-:W-:Y:S01]  /*3330*/  IMAD R33, R7, UR11, R32 ;  /* 0x0000000b07217c24 */ /* 0x000fe2000f8e0220 */
[----:B------:R-:W-:Y:S01]  /*3340*/  SHF.R.S32.HI R25, RZ, 0x1f, R24 ;  /* 0x0000001fff197819 */ /* 0x000fe20000011418 */
[----:B------:R-:W-:Y:S01]  /*3350*/  @UP1 ULOP3.LUT UR4, UR4, 0x1, UR7, 0x78, !UPT ;  /* 0x0000000104041892 */ /* 0x000fe2000f8e7807 */
[----:B------:R-:W-:Y:S01]  /*3360*/  LOP3.LUT R35, R26, R13, R28, 0xfe, !PT ;  /* 0x0000000d1a237212 */ /* 0x000fe200078efe1c */
[----:B------:R-:W-:-:S02]  /*3370*/  IMAD.IADD R29, R30, 0x1, -R29 ;  /* 0x000000011e1d7824 */ /* 0x000fc400078e0a1d */
[----:B------:R-:W-:-:S04]  /*3380*/  IMAD.WIDE.U32 R10, R7, UR10, R24 ;  /* 0x0000000a070a7c25 */ /* 0x000fc8000f8e0018 */
[----:B------:R-:W-:Y:S02]  /*3390*/  IMAD.IADD R11, R11, 0x1, R33 ;  /* 0x000000010b0b7824 */ /* 0x000fe400078e0221 */
[----:B------:R-:W-:Y:S01]  /*33a0*/  IMAD.MOV.U32 R28, RZ, RZ, -0x1 ;  /* 0xffffffffff1c7424 */ /* 0x000fe200078e00ff */
[----:B------:R-:W-:Y:S06]  /*33b0*/  @P0 BRA `(.L_x_38) ;  /* 0x0000004400a40947 */ /* 0x000fec0003800000 */
[----:B------:R-:W0:Y:S01]  /*33c0*/  LDC.64 R32, c[0x0][0x5c8] ;  /* 0x00017200ff207b82 */ /* 0x000e220000000a00 */
[----:B------:R-:W-:Y:S01]  /*33d0*/  ULDC.64 UR6, c[0x0][0x5c0] ;  /* 0x0001700000067ab9 */ /* 0x000fe20000000a00 */
[----:B------:R-:W-:Y:S01]  /*33e0*/  BSSY B0, `(.L_x_38) ;  /* 0x0000466000007945 */ /* 0x000fe20003800000 */
[-C--:B0-----:R-:W-:Y:S02]  /*33f0*/  IMAD R12, R27, R32.reuse, RZ ;  /* 0x000000201b0c7224 */ /* 0x081fe400078e02ff */
[----:B------:R-:W-:-:S04]  /*3400*/  IMAD.WIDE.U32 R10, R35, R32, R10 ;  /* 0x00000020230a7225 */ /* 0x000fc800078e000a */
[----:B------:R-:W-:Y:S01]  /*3410*/  IMAD R31, R35, R33, R12 ;  /* 0x00000021231f7224 */ /* 0x000fe200078e020c */
[----:B------:R-:W-:Y:S02]  /*3420*/  LEA R13, P0, R32, R10, 0x3 ;  /* 0x0000000a200d7211 */ /* 0x000fe400078018ff */
[----:B------:R-:W-:Y:S01]  /*3430*/  IADD3 R12, P1, R10, UR6, RZ ;  /* 0x000000060a0c7c10 */ /* 0x000fe2000ff3e0ff */
[----:B------:R-:W-:Y:S01]  /*3440*/  IMAD.IADD R31, R11, 0x1, R31 ;  /* 0x000000010b1f7824 */ /* 0x000fe200078e021f */
[----:B------:R-:W-:-:S04]  /*3450*/  IADD3 R10, P3, R13, UR6, RZ ;  /* 0x000000060d0a7c10 */ /* 0x000fc8000ff7e0ff */
[----:B------:R-:W-:Y:S02]  /*3460*/  LEA.HI.X R11, R32, R31, R33, 0x3, P0 ;  /* 0x0000001f200b7211 */ /* 0x000fe400000f1c21 */
[----:B---3-5:R-:W-:Y:S02]  /*3470*/  FSETP.NEU.AND P0, PT, R9, RZ, PT ;  /* 0x000000ff0900720b */ /* 0x028fe40003f0d000 */
[----:B------:R-:W-:Y:S02]  /*3480*/  IADD3.X R13, R31, UR7, RZ, P1, !PT ;  /* 0x000000071f0d7c10 */ /* 0x000fe40008ffe4ff */
[----:B------:R-:W-:-:S09]  /*3490*/  IADD3.X R11, R11, UR7, RZ, P3, !PT ;  /* 0x000000070b0b7c10 */ /* 0x000fd20009ffe4ff */
[----:B------:R-:W-:Y:S05]  /*34a0*/  @!P0 BRA `(.L_x_39) ;  /* 0x00000034005c8947 */ /* 0x000fea0003800000 */
[----:B------:R-:W-:Y:S01]  /*34b0*/  ULDC.64 UR6, c[0x0][0x5b8] ;  /* 0x00016e0000067ab9 */ /* 0x000fe20000000a00 */
[----:B------:R-:W-:Y:S01]  /*34c0*/  ISETP.GE.AND P0, PT, R36, 0x1, PT ;  /* 0x000000012400780c */ /* 0x000fe20003f06270 */
[----:B------:R-:W-:Y:S01]  /*34d0*/  IMAD R32, R34, UR6, RZ ;  /* 0x0000000622207c24 */ /* 0x000fe2000f8e02ff */
[----:B------:R-:W-:Y:S01]  /*34e0*/  ULDC.64 UR10, c[0x0][0x5a8] ;  /* 0x00016a00000a7ab9 */ /* 0x000fe20000000a00 */
[----:B------:R-:W-:Y:S01]  /*34f0*/  IMAD.WIDE.U32 R30, R7, UR6, R24 ;  /* 0x00000006071e7c25 */ /* 0x000fe2000f8e0018 */
[----:B------:R-:W-:Y:S01]  /*3500*/  ISETP.LT.OR P4, PT, R29, 0x1, !P0 ;  /* 0x000000011d00780c */ /* 0x000fe20004781670 */
[----:B------:R-:W-:Y:S02]  /*3510*/  BSSY B1, `(.L_x_40) ;  /* 0x000000c000017945 */ /* 0x000fe40003800000 */
[----:B------:R-:W-:Y:S01]  /*3520*/  IMAD R7, R7, UR7, R32 ;  /* 0x0000000707077c24 */ /* 0x000fe2000f8e0220 */
[----:B------:R-:W-:-:S03]  /*3530*/  ULDC.64 UR6, c[0x0][0x5b0] ;  /* 0x00016c0000067ab9 */ /* 0x000fc60000000a00 */
[----:B------:R-:W-:Y:S02]  /*3540*/  IMAD.IADD R31, R31, 0x1, R7 ;  /* 0x000000011f1f7824 */ /* 0x000fe400078e0207 */
[----:B------:R-:W-:Y:S02]  /*3550*/  IMAD R7, R27, UR6, RZ ;  /* 0x000000061b077c24 */ /* 0x000fe4000f8e02ff */
[----:B------:R-:W-:-:S04]  /*3560*/  IMAD.WIDE.U32 R24, R35, UR6, R30 ;  /* 0x0000000623187c25 */ /* 0x000fc8000f8e001e */
[----:B------:R-:W-:Y:S01]  /*3570*/  IMAD R7, R35, UR7, R7 ;  /* 0x0000000723077c24 */ /* 0x000fe2000f8e0207 */
[----:B------:R-:W-:-:S04]  /*3580*/  IADD3 R24, P1, R24, UR10, RZ ;  /* 0x0000000a18187c10 */ /* 0x000fc8000ff3e0ff */
[--C-:B------:R-:W-:Y:S02]  /*3590*/  IADD3.X R25, R25, UR11, R7.reuse, P1, !PT ;  /* 0x0000000b19197c10 */ /* 0x100fe40008ffe407 */
[----:B------:R-:W-:Y:S01]  /*35a0*/  PRMT R7, RZ, 0x7610, R7 ;  /* 0x00007610ff077816 */ /* 0x000fe20000000007 */
[----:B------:R-:W-:Y:S06]  /*35b0*/  @P4 BRA `(.L_x_41) ;  /* 0x0000000000044947 */ /* 0x000fec0003800000 */
[----:B------:R0:W5:Y:S02]  /*35c0*/  LDG.E.U8 R7, desc[UR18][R24.64] ;  /* 0x0000001218077981 */ /* 0x000164000c1e1100 */
.L_x_41:
[----:B------:R-:W-:Y:S05]  /*35d0*/  BSYNC B1 ;  /* 0x0000000000017941 */ /* 0x000fea0003800000 */
.L_x_40:
[----:B-----5:R-:W-:Y:S01]  /*35e0*/  LOP3.LUT R7, R7, 0xff, RZ, 0xc0, !PT ;  /* 0x000000ff07077812 */ /* 0x020fe200078ec0ff */
[----:B------:R-:W-:Y:S01]  /*35f0*/  BSSY B1, `(.L_x_42) ;  /* 0x000000b000017945 */ /* 0x000fe20003800000 */
[----:B------:R-:W-:Y:S02]  /*3600*/  ISETP.LT.OR P3, PT, R29, 0x2, !P0 ;  /* 0x000000021d00780c */ /* 0x000fe40004761670 */
[----:B------:R-:W-:-:S05]  /*3610*/  F2FP.F16.E4M3.UNPACK_B R7, R7 ;  /* 0x00000007ff07723e */ /* 0x000fca00020006ff */
[----:B------:R-:W-:Y:S01]  /*3620*/  HADD2.F32 R32, -RZ, R7.H0_H0 ;  /* 0x20000007ff207230 */ /* 0x000fe20000004100 */
[----:B------:R-:W-:-:S04]  /*3630*/  PRMT R7, RZ, 0x7610, R7 ;  /* 0x00007610ff077816 */ /* 0x000fc80000000007 */
[----:B------:R-:W-:-:S04]  /*3640*/  FMUL R32, R32, R9 ;  /* 0x0000000920207220 */ /* 0x000fc80000400000 */
[----:B--2---:R-:W-:-:S05]  /*3650*/  FFMA R32, R143, R8, R32 ;  /* 0x000000088f207223 */ /* 0x004fca0000000020 */
[----:B------:R-:W-:-:S05]  /*3660*/  F2FP.SATFINITE.E4M3.F32.PACK_AB_MERGE_C R33, RZ, R32, RZ ;  /* 0x00000020ff21723e */ /* 0x000fca00048070ff */
[----:B------:R1:W-:Y:S01]  /*3670*/  @!P4 STG.E.U8 desc[UR18][R12.64], R33 ;  /* 0x000000210c00c986 */ /* 0x0003e2000c101112 */
[----:B------:R-:W-:Y:S05]  /*3680*/  @P3 BRA `(.L_x_43) ;  /* 0x0000000000043947 */ /* 0x000fea0003800000 */
[----:B------:R2:W5:Y:S02]  /*3690*/  LDG.E.U8 R7, desc[UR18][R24.64+0x1] ;  /* 0x0000011218077981 */ /* 0x000564000c1e1100 */
.L_x_43:
[----:B------:R-:W-:Y:S05]  /*36a0*/  BSYNC B1 ;  /* 0x0000000000017941 */ /* 0x000fea0003800000 */
.L_x_42:
[----:B-----5:R-:W-:Y:S01]  /*36b0*/  LOP3.LUT R7, R7, 0xff, RZ, 0xc0, !PT ;  /* 0x000000ff07077812 */ /* 0x020fe200078ec0ff */
[----:B------:R-:W-:Y:S01]  /*36c0*/  BSSY B1, `(.L_x_44) ;  /* 0x0000013000017945 */ /* 0x000fe20003800000 */
[----:B-1----:R-:W-:Y:S02]  /*36d0*/  IADD3 R33, P1, R35, 0x8, RZ ;  /* 0x0000000823217810 */ /* 0x002fe40007f3e0ff */
[----:B------:R-:W-:-:S03]  /*36e0*/  F2FP.F16.E4M3.UNPACK_B R7, R7 ;  /* 0x00000007ff07723e */ /* 0x000fc600020006ff */
[----:B------:R-:W-:Y:S01]  /*36f0*/  IMAD.X R27, RZ, RZ, R27, P1 ;  /* 0x000000ffff1b7224 */ /* 0x000fe200008e061b */
[----:B------:R-:W-:Y:S01]  /*3700*/  ISETP.GE.AND P1, PT, R36, 0x9, PT ;  /* 0x000000092400780c */ /* 0x000fe20003f26270 */
[----:B------:R-:W-:Y:S02]  /*3710*/  HADD2.F32 R26, -RZ, R7.H0_H0 ;  /* 0x20000007ff1a7230 */ /* 0x000fe40000004100 */
[----:B------:R-:W-:Y:S01]  /*3720*/  IMAD.WIDE.U32 R30, R33, UR6, R30 ;  /* 0x00000006211e7c25 */ /* 0x000fe2000f8e001e */
[----:B------:R-:W-:-:S03]  /*3730*/  ISETP.LT.OR P5, PT, R29, 0x1, !P1 ;  /* 0x000000011d00780c */ /* 0x000fc60004fa1670 */
[----:B------:R-:W-:Y:S01]  /*3740*/  FMUL R7, R26, R9 ;  /* 0x000000091a077220 */ /* 0x000fe20000400000 */
[----:B------:R-:W-:-:S03]  /*3750*/  IMAD R26, R27, UR6, RZ ;  /* 0x000000061b1a7c24 */ /* 0x000fc6000f8e02ff */
[----:B------:R-:W-:Y:S01]  /*3760*/  FFMA R7, R138, R8, R7 ;  /* 0x000000088a077223 */ /* 0x000fe20000000007 */
[----:B------:R-:W-:Y:S01]  /*3770*/  IMAD R33, R33, UR7, R26 ;  /* 0x0000000721217c24 */ /* 0x000fe2000f8e021a */
[----:B------:R-:W-:-:S03]  /*3780*/  IADD3 R26, P4, R30, UR10, RZ ;  /* 0x0000000a1e1a7c10 */ /* 0x000fc6000ff9e0ff */
[----:B------:R-:W-:Y:S02]  /*3790*/  F2FP.SATFINITE.E4M3.F32.PACK_AB_MERGE_C R35, RZ, R7, RZ ;  /* 0x00000007ff23723e */ /* 0x000fe400048070ff */
[----:B------:R-:W-:Y:S02]  /*37a0*/  IADD3.X R27, R31, UR11, R33, P4, !PT ;  /* 0x0000000b1f1b7c10 */ /* 0x000fe4000a7fe421 */
[----:B------:R-:W-:Y:S01]  /*37b0*/  PRMT R7, RZ, 0x7610, R7 ;  /* 0x00007610ff077816 */ /* 0x000fe20000000007 */
[----:B------:R1:W-:Y:S01]  /*37c0*/  @!P3 STG.E.U8 desc[UR18][R12.64+0x1], R35 ;  /* 0x000001230c00b986 */ /* 0x0003e2000c101112 */
[----:B------:R-:W-:Y:S05]  /*37d0*/  @P5 BRA `(.L_x_45) ;  /* 0x0000000000045947 */ /* 0x000fea0003800000 */
[----:B------:R3:W5:Y:S02]  /*37e0*/  LDG.E.U8 R7, desc[UR18][R26.64] ;  /* 0x000000121a077981 */ /* 0x000764000c1e1100 */
.L_x_45:
[----:B------:R-:W-:Y:S05]  /*37f0*/  BSYNC B1 ;  /* 0x0000000000017941 */ /* 0x000fea0003800000 */
.L_x_44:
[----:B-----5:R-:W-:Y:S01]  /*3800*/  LOP3.LUT R7, R7, 0xff, RZ, 0xc0, !PT ;  /* 0x000000ff07077812 */ /* 0x020fe200078ec0ff */
[----:B------:R-:W-:Y:S01]  /*3810*/  BSSY B1, `(.L_x_46) ;  /* 0x000000b000017945 */ /* 0x000fe20003800000 */
[----:B------:R-:W-:Y:S02]  /*3820*/  ISETP.LT.OR P3, PT, R29, 0x2, !P1 ;  /* 0x000000021d00780c */ /* 0x000fe40004f61670 */
[----:B------:R-:W-:-:S05]  /*3830*/  F2FP.F16.E4M3.UNPACK_B R7, R7 ;  /* 0x00000007ff07723e */ /* 0x000fca00020006ff */
[----:B------:R-:W-:Y:S01]  /*3840*/  HADD2.F32 R30, -RZ, R7.H0_H0 ;  /* 0x20000007ff1e7230 */ /* 0x000fe20000004100 */
[----:B------:R-:W-:-:S04]  /*3850*/  PRMT R7, RZ, 0x7610, R7 ;  /* 0x00007610ff077816 */ /* 0x000fc80000000007 */
[----:B------:R-:W-:-:S04]  /*3860*/  FMUL R30, R30, R9 ;  /* 0x000000091e1e7220 */ /* 0x000fc80000400000 */
[----:B------:R-:W-:-:S05]  /*3870*/  FFMA R30, R141, R8, R30 ;  /* 0x000000088d1e7223 */ /* 0x000fca000000001e */
[----:B------:R-:W-:-:S05]  /*3880*/  F2FP.SATFINITE.E4M3.F32.PACK_AB_MERGE_C R31, RZ, R30, RZ ;  /* 0x0000001eff1f723e */ /* 0x000fca00048070ff */
[----:B------:R4:W-:Y:S01]  /*3890*/  @!P5 STG.E.U8 desc[UR18][R10.64], R31 ;  /* 0x0000001f0a00d986 */ /* 0x0009e2000c101112 */
[----:B------:R-:W-:Y:S05]  /*38a0*/  @P3 BRA `(.L_x_47) ;  /* 0x0000000000043947 */ /* 0x000fea0003800000 */
[----:B------:R0:W5:Y:S02]  /*38b0*/  LDG.E.U8 R7, desc[UR18][R26.64+0x1] ;  /* 0x000001121a077981 */ /* 0x000164000c1e1100 */
.L_x_47:
[----:B------:R-:W-:Y:S05]  /*38c0*/  BSYNC B1 ;  /* 0x0000000000017941 */ /* 0x000fea0003800000 */
.L_x_46:
[----:B-----5:R-:W-:Y:S01]  /*38d0*/  LOP3.LUT R7, R7, 0xff, RZ, 0xc0, !PT ;  /* 0x000000ff07077812 */ /* 0x020fe200078ec0ff */
[----:B------:R-:W-:Y:S01]  /*38e0*/  BSSY B1, `(.L_x_48) ;  /* 0x000000b000017945 */ /* 0x000fe20003800000 */
[----:B------:R-:W-:Y:S02]  /*38f0*/  ISETP.LT.OR P4, PT, R29, 0x9, !P0 ;  /* 0x000000091d00780c */ /* 0x000fe40004781670 */
[----:B------:R-:W-:-:S05]  /*3900*/  F2FP.F16.E4M3.UNPACK_B R7, R7 ;  /* 0x00000007ff07723e */ /* 0x000fca00020006ff */
[----:B------:R-:W-:-:S05]  /*3910*/  HADD2.F32 R30, -RZ, R7.H0_H0 ;  /* 0x20000007ff1e7230 */ /* 0x000fca0000004100 */
[----:B------:R-:W-:-:S04]  /*3920*/  FMUL R7, R30, R9 ;  /* 0x000000091e077220 */ /* 0x000fc80000400000 */
[----:B------:R-:W-:-:S05]  /*3930*/  FFMA R7, R136, R8, R7 ;  /* 0x0000000888077223 */ /* 0x000fca0000000007 */
[----:B----4-:R-:W-:Y:S02]  /*3940*/  F2FP.SATFINITE.E4M3.F32.PACK_AB_MERGE_C R31, RZ, R7, RZ ;  /* 0x00000007ff1f723e */ /* 0x010fe400048070ff */
[----:B------:R-:W-:-:S03]  /*3950*/  PRMT R7, RZ, 0x7610, R7 ;  /* 0x00007610ff077816 */ /* 0x000fc60000000007 */
[----:B------:R4:W-:Y:S01]  /*3960*/  @!P3 STG.E.U8 desc[UR18][R10.64+0x1], R31 ;  /* 0x0000011f0a00b986 */ /* 0x0009e2000c101112 */
[----:B------:R-:W-:Y:S05]  /*3970*/  @P4 BRA `(.L_x_49) ;  /* 0x0000000000044947 */ /* 0x000fea0003800000 */
[----:B------:R0:W5:Y:S02]  /*3980*/  LDG.E.U8 R7, desc[UR18][R24.64+0x8] ;  /* 0x0000081218077981 */ /* 0x000164000c1e1100 */
.L_x_49:
[----:B------:R-:W-:Y:S05]  /*3990*/  BSYNC B1 ;  /* 0x0000000000017941 */ /* 0x000fea0003800000 */
.L_x_48:
        /* <DEDUP_REMOVED lines=8> */
[----:B----4-:R-:W-:-:S05]  /*3a20*/  F2FP.SATFINITE.E4M3.F32.PACK_AB_MERGE_C R31, RZ, R30, RZ ;  /* 0x0000001eff1f723e */ /* 0x010fca00048070ff */
[----:B------:R4:W-:Y:S01]  /*3a30*/  @!P4 STG.E.U8 desc[UR18][R12.64+0x8], R31 ;  /* 0x0000081f0c00c986 */ /* 0x0009e2000c101112 */
[----:B------:R-:W-:Y:S05]  /*3a40*/  @P3 BRA `(.L_x_51) ;  /* 0x0000000000043947 */ /* 0x000fea0003800000 */
[----:B------:R0:W5:Y:S02]  /*3a50*/  LDG.E.U8 R7, desc[UR18][R24.64+0x9] ;  /* 0x0000091218077981 */ /* 0x000164000c1e1100 */
.L_x_51:
[----:B------:R-:W-:Y:S05]  /*3a60*/  BSYNC B1 ;  /* 0x0000000000017941 */ /* 0x000fea0003800000 */
.L_x_50:
        /* <DEDUP_REMOVED lines=12> */
.L_x_53:
[----:B------:R-:W-:Y:S05]  /*3b30*/  BSYNC B1 ;  /* 0x0000000000017941 */ /* 0x000fea0003800000 */
.L_x_52:
        /* <DEDUP_REMOVED lines=12> */
.L_x_55:
[----:B------:R-:W-:Y:S05]  /*3c00*/  BSYNC B1 ;  /* 0x0000000000017941 */ /* 0x000fea0003800000 */
.L_x_54:
        /* <DEDUP_REMOVED lines=12> */
.L_x_57:
[----:B------:R-:W-:Y:S05]  /*3cd0*/  BSYNC B1 ;  /* 0x0000000000017941 */ /* 0x000fea0003800000 */
.L_x_56:
        /* <DEDUP_REMOVED lines=12> */
.L_x_59:
[----:B------:R-:W-:Y:S05]  /*3da0*/  BSYNC B1 ;  /* 0x0000000000017941 */ /* 0x000fea0003800000 */
.L_x_58:
        /* <DEDUP_REMOVED lines=12> */
.L_x_61:
[----:B------:R-:W-:Y:S05]  /*3e70*/  BSYNC B1 ;  /* 0x0000000000017941 */ /* 0x000fea0003800000 */
.L_x_60:
        /* <DEDUP_REMOVED lines=12> */
.L_x_63:
[----:B------:R-:W-:Y:S05]  /*3f40*/  BSYNC B1 ;  /* 0x0000000000017941 */ /* 0x000fea0003800000 */
.L_x_62:
        /* <DEDUP_REMOVED lines=12> */
.L_x_65:
[----:B------:R-:W-:Y:S05]  /*4010*/  BSYNC B1 ;  /* 0x0000000000017941 */ /* 0x000fea0003800000 */
.L_x_64:
        /* <DEDUP_REMOVED lines=12> */
.L_x_67:
[----:B------:R-:W-:Y:S05]  /*40e0*/  BSYNC B1 ;  /* 0x0000000000017941 */ /* 0x000fea0003800000 */
.L_x_66:
        /* <DEDUP_REMOVED lines=12> */
.L_x_69:
[----:B------:R-:W-:Y:S05]  /*41b0*/  BSYNC B1 ;  /* 0x0000000000017941 */ /* 0x000fea0003800000 */
.L_x_68:
        /* <DEDUP_REMOVED lines=12> */
.L_x_71:
[----:B------:R-:W-:Y:S05]  /*4280*/  BSYNC B1 ;  /* 0x0000000000017941 */ /* 0x000fea0003800000 */
.L_x_70:
        /* <DEDUP_REMOVED lines=12> */
.L_x_73:
[----:B------:R-:W-:Y:S05]  /*4350*/  BSYNC B1 ;  /* 0x0000000000017941 */ /* 0x000fea0003800000 */
.L_x_72:
        /* <DEDUP_REMOVED lines=12> */
.L_x_75:
[----:B------:R-:W-:Y:S05]  /*4420*/  BSYNC B1 ;  /* 0x0000000000017941 */ /* 0x000fea0003800000 */
.L_x_74:
        /* <DEDUP_REMOVED lines=12> */
.L_x_77:
[----:B------:R-:W-:Y:S05]  /*44f0*/  BSYNC B1 ;  /* 0x0000000000017941 */ /* 0x000fea0003800000 */
.L_x_76:
        /* <DEDUP_REMOVED lines=12> */
.L_x_79:
[----:B------:R-:W-:Y:S05]  /*45c0*/  BSYNC B1 ;  /* 0x0000000000017941 */ /* 0x000fea0003800000 */
.L_x_78:
        /* <DEDUP_REMOVED lines=12> */
.L_x_81:
[----:B------:R-:W-:Y:S05]  /*4690*/  BSYNC B1 ;  /* 0x0000000000017941 */ /* 0x000fea0003800000 */
.L_x_80:
        /* <DEDUP_REMOVED lines=12> */
.L_x_83:
[----:B------:R-:W-:Y:S05]  /*4760*/  BSYNC B1 ;  /* 0x0000000000017941 */ /* 0x000fea0003800000 */
.L_x_82:
        /* <DEDUP_REMOVED lines=12> */
.L_x_85:
[----:B------:R-:W-:Y:S05]  /*4830*/  BSYNC B1 ;  /* 0x0000000000017941 */ /* 0x000fea0003800000 */
.L_x_84:
        /* <DEDUP_REMOVED lines=12> */
.L_x_87:
[----:B------:R-:W-:Y:S05]  /*4900*/  BSYNC B1 ;  /* 0x0000000000017941 */ /* 0x000fea0003800000 */
.L_x_86:
        /* <DEDUP_REMOVED lines=12> */
.L_x_89:
[----:B------:R-:W-:Y:S05]  /*49d0*/  BSYNC B1 ;  /* 0x0000000000017941 */ /* 0x000fea0003800000 */
.L_x_88:
        /* <DEDUP_REMOVED lines=12> */
.L_x_91:
[----:B------:R-:W-:Y:S05]  /*4aa0*/  BSYNC B1 ;  /* 0x0000000000017941 */ /* 0x000fea0003800000 */
.L_x_90:
        /* <DEDUP_REMOVED lines=12> */
.L_x_93:
[----:B------:R-:W-:Y:S05]  /*4b70*/  BSYNC B1 ;  /* 0x0000000000017941 */ /* 0x000fea0003800000 */
.L_x_92:
        /* <DEDUP_REMOVED lines=12> */
.L_x_95:
[----:B------:R-:W-:Y:S05]  /*4c40*/  BSYNC B1 ;  /* 0x0000000000017941 */ /* 0x000fea0003800000 */
.L_x_94:
        /* <DEDUP_REMOVED lines=12> */
.L_x_97:
[----:B------:R-:W-:Y:S05]  /*4d10*/  BSYNC B1 ;  /* 0x0000000000017941 */ /* 0x000fea0003800000 */
.L_x_96:
        /* <DEDUP_REMOVED lines=12> */
.L_x_99:
[----:B------:R-:W-:Y:S05]  /*4de0*/  BSYNC B1 ;  /* 0x0000000000017941 */ /* 0x000fea0003800000 */
.L_x_98:
        /* <DEDUP_REMOVED lines=12> */
.L_x_101:
[----:B------:R-:W-:Y:S05]  /*4eb0*/  BSYNC B1 ;  /* 0x0000000000017941 */ /* 0x000fea0003800000 */
.L_x_100:
        /* <DEDUP_REMOVED lines=12> */
.L_x_103:
[----:B------:R-:W-:Y:S05]  /*4f80*/  BSYNC B1 ;  /* 0x0000000000017941 */ /* 0x000fea0003800000 */
.L_x_102:
        /* <DEDUP_REMOVED lines=12> */
.L_x_105:
[----:B------:R-:W-:Y:S05]  /*5050*/  BSYNC B1 ;  /* 0x0000000000017941 */ /* 0x000fea0003800000 */
.L_x_104:
        /* <DEDUP_REMOVED lines=12> */
.L_x_107:
[----:B------:R-:W-:Y:S05]  /*5120*/  BSYNC B1 ;  /* 0x0000000000017941 */ /* 0x000fea0003800000 */
.L_x_106:
        /* <DEDUP_REMOVED lines=12> */
.L_x_109:
[----:B------:R-:W-:Y:S05]  /*51f0*/  BSYNC B1 ;  /* 0x0000000000017941 */ /* 0x000fea0003800000 */
.L_x_108:
        /* <DEDUP_REMOVED lines=12> */
.L_x_111:
[----:B------:R-:W-:Y:S05]  /*52c0*/  BSYNC B1 ;  /* 0x0000000000017941 */ /* 0x000fea0003800000 */
.L_x_110:
        /* <DEDUP_REMOVED lines=12> */
.L_x_113:
[----:B------:R-:W-:Y:S05]  /*5390*/  BSYNC B1 ;  /* 0x0000000000017941 */ /* 0x000fea0003800000 */
.L_x_112:
        /* <DEDUP_REMOVED lines=12> */
.L_x_115:
[----:B------:R-:W-:Y:S05]  /*5460*/  BSYNC B1 ;  /* 0x0000000000017941 */ /* 0x000fea0003800000 */
.L_x_114:
        /* <DEDUP_REMOVED lines=12> */
.L_x_117:
[----:B------:R-:W-:Y:S05]  /*5530*/  BSYNC B1 ;  /* 0x0000000000017941 */ /* 0x000fea0003800000 */
.L_x_116:
        /* <DEDUP_REMOVED lines=12> */
.L_x_119:
[----:B------:R-:W-:Y:S05]  /*5600*/  BSYNC B1 ;  /* 0x0000000000017941 */ /* 0x000fea0003800000 */
.L_x_118:
        /* <DEDUP_REMOVED lines=12> */
.L_x_121:
[----:B------:R-:W-:Y:S05]  /*56d0*/  BSYNC B1 ;  /* 0x0000000000017941 */ /* 0x000fea0003800000 */
.L_x_120:
        /* <DEDUP_REMOVED lines=12> */
.L_x_123:
[----:B------:R-:W-:Y:S05]  /*57a0*/  BSYNC B1 ;  /* 0x0000000000017941 */ /* 0x000fea0003800000 */
.L_x_122:
        /* <DEDUP_REMOVED lines=12> */
.L_x_125:
[----:B------:R-:W-:Y:S05]  /*5870*/  BSYNC B1 ;  /* 0x0000000000017941 */ /* 0x000fea0003800000 */
.L_x_124:
        /* <DEDUP_REMOVED lines=12> */
.L_x_127:
[----:B------:R-:W-:Y:S05]  /*5940*/  BSYNC B1 ;  /* 0x0000000000017941 */ /* 0x000fea0003800000 */
.L_x_126:
        /* <DEDUP_REMOVED lines=12> */
.L_x_129:
[----:B------:R-:W-:Y:S05]  /*5a10*/  BSYNC B1 ;  /* 0x0000000000017941 */ /* 0x000fea0003800000 */
.L_x_128:
        /* <DEDUP_REMOVED lines=12> */
.L_x_131:
[----:B------:R-:W-:Y:S05]  /*5ae0*/  BSYNC B1 ;  /* 0x0000000000017941 */ /* 0x000fea0003800000 */
.L_x_130:
        /* <DEDUP_REMOVED lines=12> */
.L_x_133:
[----:B------:R-:W-:Y:S05]  /*5bb0*/  BSYNC B1 ;  /* 0x0000000000017941 */ /* 0x000fea0003800000 */
.L_x_132:
        /* <DEDUP_REMOVED lines=12> */
.L_x_135:
[----:B------:R-:W-:Y:S05]  /*5c80*/  BSYNC B1 ;  /* 0x0000000000017941 */ /* 0x000fea0003800000 */
.L_x_134:
        /* <DEDUP_REMOVED lines=12> */
.L_x_137:
[----:B------:R-:W-:Y:S05]  /*5d50*/  BSYNC B1 ;  /* 0x0000000000017941 */ /* 0x000fea0003800000 */
.L_x_136:
        /* <DEDUP_REMOVED lines=12> */
.L_x_139:
[----:B------:R-:W-:Y:S05]  /*5e20*/  BSYNC B1 ;  /* 0x0000000000017941 */ /* 0x000fea0003800000 */
.L_x_138:
        /* <DEDUP_REMOVED lines=12> */
.L_x_141:
[----:B------:R-:W-:Y:S05]  /*5ef0*/  BSYNC B1 ;  /* 0x0000000000017941 */ /* 0x000fea0003800000 */
.L_x_140:
        /* <DEDUP_REMOVED lines=12> */
.L_x_143:
[----:B------:R-:W-:Y:S05]  /*5fc0*/  BSYNC B1 ;  /* 0x0000000000017941 */ /* 0x000fea0003800000 */
.L_x_142:
        /* <DEDUP_REMOVED lines=12> */
.L_x_145:
[----:B------:R-:W-:Y:S05]  /*6090*/  BSYNC B1 ;  /* 0x0000000000017941 */ /* 0x000fea0003800000 */
.L_x_144:
        /* <DEDUP_REMOVED lines=12> */
.L_x_147:
[----:B------:R-:W-:Y:S05]  /*6160*/  BSYNC B1 ;  /* 0x0000000000017941 */ /* 0x000fea0003800000 */
.L_x_146:
        /* <DEDUP_REMOVED lines=12> */
.L_x_149:
[----:B------:R-:W-:Y:S05]  /*6230*/  BSYNC B1 ;  /* 0x0000000000017941 */ /* 0x000fea0003800000 */
.L_x_148:
        /* <DEDUP_REMOVED lines=12> */
.L_x_151:
[----:B------:R-:W-:Y:S05]  /*6300*/  BSYNC B1 ;  /* 0x0000000000017941 */ /* 0x000fea0003800000 */
.L_x_150:
        /* <DEDUP_REMOVED lines=12> */
.L_x_153:
[----:B------:R-:W-:Y:S05]  /*63d0*/  BSYNC B1 ;  /* 0x0000000000017941 */ /* 0x000fea0003800000 */
.L_x_152:
        /* <DEDUP_REMOVED lines=12> */
.L_x_155:
[----:B------:R-:W-:Y:S05]  /*64a0*/  BSYNC B1 ;  /* 0x0000000000017941 */ /* 0x000fea0003800000 */
.L_x_154:
        /* <DEDUP_REMOVED lines=12> */
.L_x_157:
[----:B------:R-:W-:Y:S05]  /*6570*/  BSYNC B1 ;  /* 0x0000000000017941 */ /* 0x000fea0003800000 */
.L_x_156:
        /* <DEDUP_REMOVED lines=8> */
[----:B0-----:R-:W-:-:S05]  /*6600*/  F2FP.SATFINITE.E4M3.F32.PACK_AB_MERGE_C R19, RZ, R20, RZ ;  /* 0x00000014ff13723e */ /* 0x001fca00048070ff */
[----:B------:R0:W-:Y:S01]  /*6610*/  @!P4 STG.E.U8 desc[UR18][R10.64+0x70], R19 ;  /* 0x000070130a00c986 */ /* 0x0001e2000c101112 */
[----:B------:R-:W-:Y:S05]  /*6620*/  @P3 BRA `(.L_x_159) ;  /* 0x0000000000043947 */ /* 0x000fea0003800000 */
[----:B------:R0:W5:Y:S02]  /*6630*/  LDG.E.U8 R7, desc[UR18][R26.64+0x71] ;  /* 0x000071121a077981 */ /* 0x000164000c1e1100 */
.L_x_159:
[----:B------:R-:W-:Y:S05]  /*6640*/  BSYNC B1 ;  /* 0x0000000000017941 */ /* 0x000fea0003800000 */
.L_x_158:
[----:B-----5:R-:W-:Y:S01]  /*6650*/  LOP3.LUT R7, R7, 0xff, RZ, 0xc0, !PT ;  /* 0x000000ff07077812 */ /* 0x020fe200078ec0ff */
[----:B------:R-:W-:Y:S01]  /*6660*/  BSSY B1, `(.L_x_160) ;  /* 0x000000b000017945 */ /* 0x000fe20003800000 */
[----:B------:R-:W-:Y:S02]  /*6670*/  ISETP.LT.OR P4, PT, R29, 0x79, !P0 ;  /* 0x000000791d00780c */ /* 0x000fe40004781670 */
[----:B------:R-:W-:-:S05]  /*6680*/  F2FP.F16.E4M3.UNPACK_B R7, R7 ;  /* 0x00000007ff07723e */ /* 0x000fca00020006ff */
[----:B------:R-:W-:-:S05]  /*6690*/  HADD2.F32 R20, -RZ, R7.H0_H0 ;  /* 0x20000007ff147230 */ /* 0x000fca0000004100 */
[----:B------:R-:W-:-:S04]  /*66a0*/  FMUL R7, R20, R9 ;  /* 0x0000000914077220 */ /* 0x000fc80000400000 */
[----:B------:R-:W-:-:S05]  /*66b0*/  FFMA R7, R18, R8, R7 ;  /* 0x0000000812077223 */ /* 0x000fca0000000007 */
[----:B0-----:R-:W-:Y:S02]  /*66c0*/  F2FP.SATFINITE.E4M3.F32.PACK_AB_MERGE_C R19, RZ, R7, RZ ;  /* 0x00000007ff13723e */ /* 0x001fe400048070ff */
[----:B------:R-:W-:-:S03]  /*66d0*/  PRMT R7, RZ, 0x7610, R7 ;  /* 0x00007610ff077816 */ /* 0x000fc60000000007 */
[----:B------:R0:W-:Y:S01]  /*66e0*/  @!P3 STG.E.U8 desc[UR18][R10.64+0x71], R19 ;  /* 0x000071130a00b986 */ /* 0x0001e2000c101112 */
[----:B------:R-:W-:Y:S05]  /*66f0*/  @P4 BRA `(.L_x_161) ;  /* 0x0000000000044947 */ /* 0x000fea0003800000 */
[----:B------:R0:W5:Y:S02]  /*6700*/  LDG.E.U8 R7, desc[UR18][R24.64+0x78] ;  /* 0x0000781218077981 */ /* 0x000164000c1e1100 */
.L_x_161:
[----:B------:R-:W-:Y:S05]  /*6710*/  BSYNC B1 ;  /* 0x0000000000017941 */ /* 0x000fea0003800000 */
.L_x_160:
        /* <DEDUP_REMOVED lines=12> */
.L_x_163:
[----:B------:R-:W-:Y:S05]  /*67e0*/  BSYNC B1 ;  /* 0x0000000000017941 */ /* 0x000fea0003800000 */
.L_x_162:
        /* <DEDUP_REMOVED lines=12> */
.L_x_165:
[----:B------:R-:W-:Y:S05]  /*68b0*/  BSYNC B1 ;  /* 0x0000000000017941 */ /* 0x000fea0003800000 */
.L_x_164:
[----:B-----5:R-:W-:Y:S01]  /*68c0*/  LOP3.LUT R7, R7, 0xff, RZ, 0xc0, !PT ;  /* 0x000000ff07077812 */ /* 0x020fe200078ec0ff */
[----:B------:R-:W-:Y:S01]  /*68d0*/  BSSY B1, `(.L_x_166) ;  /* 0x000000b000017945 */ /* 0x000fe20003800000 */
[----:B------:R-:W-:Y:S02]  /*68e0*/  ISETP.LT.OR P1, PT, R29, 0x7a, !P1 ;  /* 0x0000007a1d00780c */ /* 0x000fe40004f21670 */
[----:B------:R-:W-:-:S05]  /*68f0*/  F2FP.F16.E4M3.UNPACK_B R7, R7 ;  /* 0x00000007ff07723e */ /* 0x000fca00020006ff */
[----:B01----:R-:W-:Y:S01]  /*6900*/  HADD2.F32 R12, -RZ, R7.H0_H0 ;  /* 0x20000007ff0c7230 */ /* 0x003fe20000004100 */
[----:B------:R-:W-:-:S04]  /*6910*/  PRMT R7, RZ, 0x7610, R7 ;  /* 0x00007610ff077816 */ /* 0x000fc80000000007 */
[----:B------:R-:W-:-:S04]  /*6920*/  FMUL R12, R12, R9 ;  /* 0x000000090c0c7220 */ /* 0x000fc80000400000 */
[----:B------:R-:W-:-:S05]  /*6930*/  FFMA R12, R17, R8, R12 ;  /* 0x00000008110c7223 */ /* 0x000fca000000000c */
[----:B------:R-:W-:-:S05]  /*6940*/  F2FP.SATFINITE.E4M3.F32.PACK_AB_MERGE_C R13, RZ, R12, RZ ;  /* 0x0000000cff0d723e */ /* 0x000fca00048070ff */
[----:B------:R0:W-:Y:S01]  /*6950*/  @!P3 STG.E.U8 desc[UR18][R10.64+0x78], R13 ;  /* 0x0000780d0a00b986 */ /* 0x0001e2000c101112 */
[----:B------:R-:W-:Y:S05]  /*6960*/  @P1 BRA `(.L_x_167) ;  /* 0x0000000000041947 */ /* 0x000fea0003800000 */
[----:B------:R1:W5:Y:S02]  /*6970*/  LDG.E.U8 R7, desc[UR18][R26.64+0x79] ;  /* 0x000079121a077981 */ /* 0x000364000c1e1100 */
.L_x_167:
[----:B------:R-:W-:Y:S05]  /*6980*/  BSYNC B1 ;  /* 0x0000000000017941 */ /* 0x000fea0003800000 */
.L_x_166:
[----:B------:R-:W-:Y:S05]  /*6990*/  @P1 BRA `(.L_x_168) ;  /* 0x0000001000281947 */ /* 0x000fea0003800000 */
[----:B-----5:R-:W-:-:S04]  /*69a0*/  LOP3.LUT R7, R7, 0xff, RZ, 0xc0, !PT ;  /* 0x000000ff07077812 */ /* 0x020fc800078ec0ff */
[----:B------:R-:W-:-:S05]  /*69b0*/  F2FP.F16.E4M3.UNPACK_B R7, R7 ;  /* 0x00000007ff07723e */ /* 0x000fca00020006ff */
[----:B------:R-:W-:-:S05]  /*69c0*/  HADD2.F32 R12, -RZ, R7.H0_H0 ;  /* 0x20000007ff0c7230 */ /* 0x000fca0000004100 */
[----:B------:R-:W-:-:S04]  /*69d0*/  FMUL R7, R12, R9 ;  /* 0x000000090c077220 */ /* 0x000fc80000400000 */
[----:B------:R-:W-:-:S05]  /*69e0*/  FFMA R7, R16, R8, R7 ;  /* 0x0000000810077223 */ /* 0x000fca0000000007 */
[----:B------:R-:W-:-:S05]  /*69f0*/  F2FP.SATFINITE.E4M3.F32.PACK_AB_MERGE_C R7, RZ, R7, RZ ;  /* 0x00000007ff07723e */ /* 0x000fca00048070ff */
[----:B------:R0:W-:Y:S01]  /*6a00*/  STG.E.U8 desc[UR18][R10.64+0x79], R7 ;  /* 0x000079070a007986 */ /* 0x0001e2000c101112 */
[----:B------:R-:W-:Y:S05]  /*6a10*/  BRA `(.L_x_168) ;  /* 0x0000001000087947 */ /* 0x000fea0003800000 */
.L_x_39:
[----:B------:R-:W-:Y:S01]  /*6a20*/  ISETP.GE.AND P1, PT, R36, 0x1, PT ;  /* 0x000000012400780c */ /* 0x000fe20003f26270 */
[-C--:B--2---:R-:W-:Y:S01]  /*6a30*/  FMUL R143, R143, R8.reuse ;  /* 0x000000088f8f7220 */ /* 0x084fe20000400000 */
[-C--:B------:R-:W-:Y:S01]  /*6a40*/  FMUL R138, R138, R8.reuse ;  /* 0x000000088a8a7220 */ /* 0x080fe20000400000 */
[----:B------:R-:W-:Y:S01]  /*6a50*/  ISETP.GE.AND P0, PT, R36, 0x9, PT ;  /* 0x000000092400780c */ /* 0x000fe20003f06270 */
[-C--:B------:R-:W-:Y:S01]  /*6a60*/  FMUL R141, R141, R8.reuse ;  /* 0x000000088d8d7220 */ /* 0x080fe20000400000 */
[C---:B------:R-:W-:Y:S01]  /*6a70*/  ISETP.LT.OR P4, PT, R29.reuse, 0x1, !P1 ;  /* 0x000000011d00780c */ /* 0x040fe20004f81670 */
[-C--:B------:R-:W-:Y:S01]  /*6a80*/  FMUL R136, R136, R8.reuse ;  /* 0x0000000888887220 */ /* 0x080fe20000400000 */
[----:B------:R-:W-:Y:S01]  /*6a90*/  ISETP.LT.OR P5, PT, R29, 0x2, !P1 ;  /* 0x000000021d00780c */ /* 0x000fe20004fa1670 */
[-C--:B------:R-:W-:Y:S01]  /*6aa0*/  FMUL R139, R139, R8.reuse ;  /* 0x000000088b8b7220 */ /* 0x080fe20000400000 */
[----:B------:R-:W-:Y:S01]  /*6ab0*/  F2FP.SATFINITE.E4M3.F32.PACK_AB_MERGE_C R143, RZ, R143, RZ ;  /* 0x0000008fff8f723e */ /* 0x000fe200048070ff */
[----:B------:R-:W-:Y:S01]  /*6ac0*/  FMUL R134, R134, R8 ;  /* 0x0000000886867220 */ /* 0x000fe20000400000 */
[----:B------:R-:W-:Y:S01]  /*6ad0*/  F2FP.SATFINITE.E4M3.F32.PACK_AB_MERGE_C R7, RZ, R138, RZ ;  /* 0x0000008aff07723e */ /* 0x000fe200048070ff */
[-C--:B------:R-:W-:Y:S01]  /*6ae0*/  FMUL R137, R137, R8.reuse ;  /* 0x0000000889897220 */ /* 0x080fe20000400000 */
[C---:B------:R-:W-:Y:S01]  /*6af0*/  ISETP.LT.OR P3, PT, R29.reuse, 0x1, !P0 ;  /* 0x000000011d00780c */ /* 0x040fe20004761670 */
[-C--:B------:R-:W-:Y:S01]  /*6b00*/  FMUL R132, R132, R8.reuse ;  /* 0x0000000884847220 */ /* 0x080fe20000400000 */
[----:B------:R-:W-:Y:S01]  /*6b10*/  ISETP.LT.OR P6, PT, R29, 0xa, !P1 ;  /* 0x0000000a1d00780c */ /* 0x000fe20004fc1670 */
[-C--:B------:R-:W-:Y:S01]  /*6b20*/  FMUL R135, R135, R8.reuse ;  /* 0x0000000887877220 */ /* 0x080fe20000400000 */
[----:B------:R-:W-:Y:S01]  /*6b30*/  F2FP.SATFINITE.E4M3.F32.PACK_AB_MERGE_C R141, RZ, R141, RZ ;  /* 0x0000008dff8d723e */ /* 0x000fe200048070ff */
[----:B------:R-:W-:Y:S01]  /*6b40*/  @!P4 STG.E.U8 desc[UR18][R12.64], R143 ;  /* 0x0000008f0c00c986 */ /* 0x000fe2000c101112 */
[C---:B------:R-:W-:Y:S01]  /*6b50*/  ISETP.LT.OR P4, PT, R29.reuse, 0x2, !P0 ;  /* 0x000000021d00780c */ /* 0x040fe20004781670 */
[----:B------:R-:W-:Y:S01]  /*6b60*/  FMUL R130, R130, R8 ;  /* 0x0000000882827220 */ /* 0x000fe20000400000 */
[----:B------:R-:W-:Y:S01]  /*6b70*/  F2FP.SATFINITE.E4M3.F32.PACK_AB_MERGE_C R25, RZ, R136, RZ ;  /* 0x00000088ff19723e */ /* 0x000fe200048070ff */
[----:B------:R0:W-:Y:S01]  /*6b80*/  @!P5 STG.E.U8 desc[UR18][R12.64+0x1], R7 ;  /* 0x000001070c00d986 */ /* 0x0001e2000c101112 */
[----:B------:R-:W-:Y:S01]  /*6b90*/  ISETP.LT.OR P5, PT, R29, 0x9, !P1 ;  /* 0x000000091d00780c */ /* 0x000fe20004fa1670 */
[-C--:B------:R-:W-:Y:S01]  /*6ba0*/  FMUL R133, R133, R8.reuse ;  /* 0x0000000885857220 */ /* 0x080fe20000400000 */
[----:B------:R-:W-:Y:S01]  /*6bb0*/  F2FP.SATFINITE.E4M3.F32.PACK_AB_MERGE_C R139, RZ, R139, RZ ;  /* 0x0000008bff8b723e */ /* 0x000fe200048070ff */
[----:B------:R-:W-:Y:S01]  /*6bc0*/  @!P3 STG.E.U8 desc[UR18][R10.64], R141 ;  /* 0x0000008d0a00b986 */ /* 0x000fe2000c101112 */
[----:B------:R-:W-:Y:S01]  /*6bd0*/  ISETP.LT.OR P3, PT, R29, 0x9, !P0 ;  /* 0x000000091d00780c */ /* 0x000fe20004761670 */
[-C--:B------:R-:W-:Y:S01]  /*6be0*/  FMUL R128, R128, R8.reuse ;  /* 0x0000000880807220 */ /* 0x080fe20000400000 */
[----:B------:R-:W-:Y:S01]  /*6bf0*/  F2FP.SATFINITE.E4M3.F32.PACK_AB_MERGE_C R137, RZ, R137, RZ ;  /* 0x00000089ff89723e */ /* 0x000fe200048070ff */
[-C--:B------:R-:W-:Y:S01]  /*6c00*/  FMUL R131, R131, R8.reuse ;  /* 0x0000000883837220 */ /* 0x080fe20000400000 */
[----:B------:R-:W-:Y:S01]  /*6c10*/  F2FP.SATFINITE.E4M3.F32.PACK_AB_MERGE_C R135, RZ, R135, RZ ;  /* 0x00000087ff87723e */ /* 0x000fe200048070ff */
[----:B------:R1:W-:Y:S01]  /*6c20*/  @!P4 STG.E.U8 desc[UR18][R10.64+0x1], R25 ;  /* 0x000001190a00c986 */ /* 0x0003e2000c101112 */
[C---:B------:R-:W-:Y:S01]  /*6c30*/  ISETP.LT.OR P4, PT, R29.reuse, 0xa, !P0 ;  /* 0x0000000a1d00780c */ /* 0x040fe20004781670 */
[----:B------:R-:W-:Y:S01]  /*6c40*/  FMUL R126, R126, R8 ;  /* 0x000000087e7e7220 */ /* 0x000fe20000400000 */
[----:B0-----:R-:W-:Y:S01]  /*6c50*/  F2FP.SATFINITE.E4M3.F32.PACK_AB_MERGE_C R7, RZ, R134, RZ ;  /* 0x00000086ff07723e */ /* 0x001fe200048070ff */
[----:B------:R-:W-:Y:S01]  /*6c60*/  @!P5 STG.E.U8 desc[UR18][R12.64+0x8], R139 ;  /* 0x0000088b0c00d986 */ /* 0x000fe2000c101112 */
[----:B------:R-:W-:Y:S01]  /*6c70*/  ISETP.LT.OR P5, PT, R29, 0x11, !P1 ;  /* 0x000000111d00780c */ /* 0x000fe20004fa1670 */
[-C--:B------:R-:W-:Y:S01]  /*6c80*/  FMUL R129, R129, R8.reuse ;  /* 0x0000000881817220 */ /* 0x080fe20000400000 */
[----:B------:R-:W-:Y:S01]  /*6c90*/  F2FP.SATFINITE.E4M3.F32.PACK_AB_MERGE_C R133, RZ, R133, RZ ;  /* 0x00000085ff85723e */ /* 0x000fe200048070ff */
[----:B------:R0:W-:Y:S01]  /*6ca0*/  @!P6 STG.E.U8 desc[UR18][R12.64+0x9], R7 ;  /* 0x000009070c00e986 */ /* 0x0001e2000c101112 */
[----:B------:R-:W-:Y:S01]  /*6cb0*/  ISETP.LT.OR P6, PT, R29, 0x12, !P1 ;  /* 0x000000121d00780c */ /* 0x000fe20004fc1670 */
[----:B------:R-:W-:Y:S01]  /*6cc0*/  FMUL R124, R124, R8 ;  /* 0x000000087c7c7220 */ /* 0x000fe20000400000 */
[----:B------:R-:W-:Y:S01]  /*6cd0*/  F2FP.SATFINITE.E4M3.F32.PACK_AB_MERGE_C R131, RZ, R131, RZ ;  /* 0x00000083ff83723e */ /* 0x000fe200048070ff */
[----:B------:R-:W-:Y:S01]  /*6ce0*/  @!P3 STG.E.U8 desc[UR18][R10.64+0x8], R137 ;  /* 0x000008890a00b986 */ /* 0x000fe2000c101112 */
[----:B-1----:R-:W-:Y:S01]  /*6cf0*/  F2FP.SATFINITE.E4M3.F32.PACK_AB_MERGE_C R25, RZ, R132, RZ ;  /* 0x00000084ff19723e */ /* 0x002fe200048070ff */
[-C--:B------:R-:W-:Y:S01]  /*6d00*/  FMUL R127, R127, R8.reuse ;  /* 0x000000087f7f7220 */ /* 0x080fe20000400000 */
[C---:B------:R-:W-:Y:S01]  /*6d10*/  ISETP.LT.OR P3, PT, R29.reuse, 0x11, !P0 ;  /* 0x000000111d00780c */ /* 0x040fe20004761670 */
[-C--:B------:R-:W-:Y:S01]  /*6d20*/  FMUL R122, R122, R8.reuse ;  /* 0x000000087a7a7220 */ /* 0x080fe20000400000 */
[----:B------:R-:W-:Y:S01]  /*6d30*/  F2FP.SATFINITE.E4M3.F32.PACK_AB_MERGE_C R129, RZ, R129, RZ ;  /* 0x00000081ff81723e */ /* 0x000fe200048070ff */
[----:B------:R1:W-:Y:S01]  /*6d40*/  @!P4 STG.E.U8 desc[UR18][R10.64+0x9], R25 ;  /* 0x000009190a00c986 */ /* 0x0003e2000c101112 */
[----:B------:R-:W-:Y:S01]  /*6d50*/  ISETP.LT.OR P4, PT, R29, 0x12, !P0 ;  /* 0x000000121d00780c */ /* 0x000fe20004781670 */
[----:B------:R-:W-:Y:S01]  /*6d60*/  FMUL R125, R125, R8 ;  /* 0x000000087d7d7220 */ /* 0x000fe20000400000 */
[----:B0-----:R-:W-:Y:S01]  /*6d70*/  F2FP.SATFINITE.E4M3.F32.PACK_AB_MERGE_C R7, RZ, R130, RZ ;  /* 0x00000082ff07723e */ /* 0x001fe200048070ff */
[----:B------:R-:W-:Y:S01]  /*6d80*/  @!P5 STG.E.U8 desc[UR18][R12.64+0x10], R135 ;  /* 0x000010870c00d986 */ /* 0x000fe2000c101112 */
[C---:B------:R-:W-:Y:S01]  /*6d90*/  ISETP.LT.OR P5, PT, R29.reuse, 0x19, !P1 ;  /* 0x000000191d00780c */ /* 0x040fe20004fa1670 */
[-C--:B------:R-:W-:Y:S01]  /*6da0*/  FMUL R120, R120, R8.reuse ;  /* 0x0000000878787220 */ /* 0x080fe20000400000 */
[----:B------:R-:W-:Y:S01]  /*6db0*/  F2FP.SATFINITE.E4M3.F32.PACK_AB_MERGE_C R127, RZ, R127, RZ ;  /* 0x0000007fff7f723e */ /* 0x000fe200048070ff */
[----:B------:R0:W-:Y:S01]  /*6dc0*/  @!P6 STG.E.U8 desc[UR18][R12.64+0x11], R7 ;  /* 0x000011070c00e986 */ /* 0x0001e2000c101112 */
[----:B------:R-:W-:Y:S01]  /*6dd0*/  ISETP.LT.OR P6, PT, R29, 0x1a, !P1 ;  /* 0x0000001a1d00780c */ /* 0x000fe20004fc1670 */
[-C--:B------:R-:W-:Y:S01]  /*6de0*/  FMUL R123, R123, R8.reuse ;  /* 0x000000087b7b7220 */ /* 0x080fe20000400000 */
[----:B------:R-:W-:Y:S01]  /*6df0*/  FMUL R118, R118, R8 ;  /* 0x0000000876767220 */ /* 0x000fe20000400000 */
[----:B-1----:R-:W-:Y:S01]  /*6e00*/  F2FP.SATFINITE.E4M3.F32.PACK_AB_MERGE_C R25, RZ, R128, RZ ;  /* 0x00000080ff19723e */ /* 0x002fe200048070ff */
[----:B------:R-:W-:Y:S01]  /*6e10*/  @!P3 STG.E.U8 desc[UR18][R10.64+0x10], R133 ;  /* 0x000010850a00b986 */ /* 0x000fe2000c101112 */
[----:B------:R-:W-:Y:S01]  /*6e20*/  ISETP.LT.OR P3, PT, R29, 0x19, !P0 ;  /* 0x000000191d00780c */ /* 0x000fe20004761670 */
        /* <DEDUP_REMOVED lines=35> */
[----:B------:R-:W-:Y:S01]  /*7060*/  ISETP.LT.OR P3, PT, R29, 0x29, !P0 ;  /* 0x000000291d00780c */ /* 0x000fe20004761670 */
[-C--:B------:R-:W-:Y:S01]  /*7070*/  FMUL R111, R111, R8.reuse ;  /* 0x000000086f6f7220 */ /* 0x080fe20000400000 */
[-C--:B------:R-:W-:Y:S01]  /*7080*/  FMUL R106, R106, R8.reuse ;  /* 0x000000086a6a7220 */ /* 0x080fe20000400000 */
        /* <DEDUP_REMOVED lines=104> */
[----:B------:R-:W-:-:S02]  /*7710*/  ISETP.LT.OR P3, PT, R29, 0x59, !P0 ;  /* 0x000000591d00780c */ /* 0x000fc40004761670 */
[----:B------:R-:W-:Y:S01]  /*7720*/  F2FP.SATFINITE.E4M3.F32.PACK_AB_MERGE_C R21, RZ, R21, RZ ;  /* 0x00000015ff15723e */ /* 0x000fe200048070ff */
[----:B------:R1:W-:Y:S01]  /*7730*/  @!P4 STG.E.U8 desc[UR18][R10.64+0x51], R25 ;  /* 0x000051190a00c986 */ /* 0x0003e2000c101112 */
[C---:B------:R-:W-:Y:S02]  /*7740*/  ISETP.LT.OR P4, PT, R29.reuse, 0x5a, !P0 ;  /* 0x0000005a1d00780c */ /* 0x040fe40004781670 */
[----:B0-----:R-:W-:Y:S01]  /*7750*/  F2FP.SATFINITE.E4M3.F32.PACK_AB_MERGE_C R7, RZ, R94, RZ ;  /* 0x0000005eff07723e */ /* 0x001fe200048070ff */
[----:B------:R-:W-:Y:S01]  /*7760*/  @!P5 STG.E.U8 desc[UR18][R12.64+0x58], R99 ;  /* 0x000058630c00d986 */ /* 0x000fe2000c101112 */
[C---:B------:R-:W-:Y:S02]  /*7770*/  ISETP.LT.OR P5, PT, R29.reuse, 0x61, !P1 ;  /* 0x000000611d00780c */ /* 0x040fe40004fa1670 */
[----:B------:R-:W-:Y:S01]  /*7780*/  F2FP.SATFINITE.E4M3.F32.PACK_AB_MERGE_C R15, RZ, R15, RZ ;  /* 0x0000000fff0f723e */ /* 0x000fe200048070ff */
[----:B------:R0:W-:Y:S01]  /*7790*/  @!P6 STG.E.U8 desc[UR18][R12.64+0x59], R7 ;  /* 0x000059070c00e986 */ /* 0x0001e2000c101112 */
[----:B------:R-:W-:-:S02]  /*77a0*/  ISETP.LT.OR P6, PT, R29, 0x62, !P1 ;  /* 0x000000621d00780c */ /* 0x000fc40004fc1670 */
[----:B------:R-:W-:Y:S01]  /*77b0*/  F2FP.SATFINITE.E4M3.F32.PACK_AB_MERGE_C R17, RZ, R17, RZ ;  /* 0x00000011ff11723e */ /* 0x000fe200048070ff */
[----:B------:R-:W-:Y:S01]  /*77c0*/  @!P3 STG.E.U8 desc[UR18][R10.64+0x58], R97 ;  /* 0x000058610a00b986 */ /* 0x000fe2000c101112 */
[----:B-1----:R-:W-:Y:S02]  /*77d0*/  F2FP.SATFINITE.E4M3.F32.PACK_AB_MERGE_C R25, RZ, R92, RZ ;  /* 0x0000005cff19723e */ /* 0x002fe400048070ff */
[----:B------:R-:W-:-:S03]  /*77e0*/  ISETP.LT.OR P3, PT, R29, 0x61, !P0 ;  /* 0x000000611d00780c */ /* 0x000fc60004761670 */
[----:B------:R1:W-:Y:S01]  /*77f0*/  @!P4 STG.E.U8 desc[UR18][R10.64+0x59], R25 ;  /* 0x000059190a00c986 */ /* 0x0003e2000c101112 */
[C---:B------:R-:W-:Y:S02]  /*7800*/  ISETP.LT.OR P4, PT, R29.reuse, 0x62, !P0 ;  /* 0x000000621d00780c */ /* 0x040fe40004781670 */
[----:B0-----:R-:W-:Y:S01]  /*7810*/  F2FP.SATFINITE.E4M3.F32.PACK_AB_MERGE_C R7, RZ, R90, RZ ;  /* 0x0000005aff07723e */ /* 0x001fe200048070ff */
[----:B------:R-:W-:Y:S01]  /*7820*/  @!P5 STG.E.U8 desc[UR18][R12.64+0x60], R93 ;  /* 0x0000605d0c00d986 */ /* 0x000fe2000c101112 */
[----:B------:R-:W-:-:S03]  /*7830*/  ISETP.LT.OR P5, PT, R29, 0x69, !P1 ;  /* 0x000000691d00780c */ /* 0x000fc60004fa1670 */
[----:B------:R0:W-:Y:S01]  /*7840*/  @!P6 STG.E.U8 desc[UR18][R12.64+0x61], R7 ;  /* 0x000061070c00e986 */ /* 0x0001e2000c101112 */
[C---:B------:R-:W-:Y:S02]  /*7850*/  ISETP.LT.OR P6, PT, R29.reuse, 0x6a, !P1 ;  /* 0x0000006a1d00780c */ /* 0x040fe40004fc1670 */
[----:B-1----:R-:W-:Y:S01]  /*7860*/  F2FP.SATFINITE.E4M3.F32.PACK_AB_MERGE_C R25, RZ, R88, RZ ;  /* 0x00000058ff19723e */ /* 0x002fe200048070ff */
[----:B------:R-:W-:Y:S01]  /*7870*/  @!P3 STG.E.U8 desc[UR18][R10.64+0x60], R95 ;  /* 0x0000605f0a00b986 */ /* 0x000fe2000c101112 */
        /* <DEDUP_REMOVED lines=11> */
[----:B------:R-:W-:Y:S01]  /*7930*/  @!P4 STG.E.U8 desc[UR18][R10.64+0x69], R25 ;  /* 0x000069190a00c986 */ /* 0x000fe2000c101112 */
[C---:B------:R-:W-:Y:S02]  /*7940*/  ISETP.LT.OR P4, PT, R29.reuse, 0x79, !P1 ;  /* 0x000000791d00780c */ /* 0x040fe40004f81670 */
[C---:B------:R-:W-:Y:S01]  /*7950*/  ISETP.LT.OR P1, PT, R29.reuse, 0x7a, !P1 ;  /* 0x0000007a1d00780c */ /* 0x040fe20004f21670 */
[----:B------:R1:W-:Y:S01]  /*7960*/  @!P5 STG.E.U8 desc[UR18][R12.64+0x70], R23 ;  /* 0x000070170c00d986 */ /* 0x0003e2000c101112 */
[C---:B------:R-:W-:Y:S02]  /*7970*/  ISETP.LT.OR P5, PT, R29.reuse, 0x72, !P0 ;  /* 0x000000721d00780c */ /* 0x040fe400047a1670 */
[----:B0-----:R-:W-:Y:S01]  /*7980*/  F2FP.SATFINITE.E4M3.F32.PACK_AB_MERGE_C R7, RZ, R18, RZ ;  /* 0x00000012ff07723e */ /* 0x001fe200048070ff */
[----:B------:R0:W-:Y:S01]  /*7990*/  @!P6 STG.E.U8 desc[UR18][R12.64+0x71], R19 ;  /* 0x000071130c00e986 */ /* 0x0001e2000c101112 */
[C---:B------:R-:W-:Y:S02]  /*79a0*/  ISETP.LT.OR P6, PT, R29.reuse, 0x79, !P0 ;  /* 0x000000791d00780c */ /* 0x040fe400047c1670 */
[----:B------:R-:W-:Y:S01]  /*79b0*/  ISETP.LT.OR P0, PT, R29, 0x7a, !P0 ;  /* 0x0000007a1d00780c */ /* 0x000fe20004701670 */
[----:B------:R2:W-:Y:S01]  /*79c0*/  @!P3 STG.E.U8 desc[UR18][R10.64+0x70], R21 ;  /* 0x000070150a00b986 */ /* 0x0005e2000c101112 */
[----:B-1----:R-:W-:-:S05]  /*79d0*/  F2FP.SATFINITE.E4M3.F32.PACK_AB_MERGE_C R23, RZ, R16, RZ ;  /* 0x00000010ff17723e */ /* 0x002fca00048070ff */
[----:B------:R2:W-:Y:S01]  /*79e0*/  @!P5 STG.E.U8 desc[UR18][R10.64+0x71], R7 ;  /* 0x000071070a00d986 */ /* 0x0005e2000c101112 */
[----:B0-----:R-:W-:-:S03]  /*79f0*/  F2FP.SATFINITE.E4M3.F32.PACK_AB_MERGE_C R19, RZ, R14, RZ ;  /* 0x0000000eff13723e */ /* 0x001fc600048070ff */
[----:B------:R2:W-:Y:S04]  /*7a00*/  @!P4 STG.E.U8 desc[UR18][R12.64+0x78], R15 ;  /* 0x0000780f0c00c986 */ /* 0x0005e8000c101112 */
[----:B------:R2:W-:Y:S04]  /*7a10*/  @!P1 STG.E.U8 desc[UR18][R12.64+0x79], R19 ;  /* 0x000079130c009986 */ /* 0x0005e8000c101112 */
[----:B------:R2:W-:Y:S04]  /*7a20*/  @!P6 STG.E.U8 desc[UR18][R10.64+0x78], R17 ;  /* 0x000078110a00e986 */ /* 0x0005e8000c101112 */
[----:B------:R2:W-:Y:S02]  /*7a30*/  @!P0 STG.E.U8 desc[UR18][R10.64+0x79], R23 ;  /* 0x000079170a008986 */ /* 0x0005e4000c101112 */
.L_x_168:
[----:B------:R-:W-:Y:S05]  /*7a40*/  BSYNC B0 ;  /* 0x0000000000007941 */ /* 0x000fea0003800000 */
.L_x_38:
[----:B------:R-:W-:Y:S01]  /*7a50*/  ULDC UR6, c[0x0][0xc] ;  /* 0x0000030000067ab9 */ /* 0x000fe20000000800 */
[----:B------:R-:W-:Y:S01]  /*7a60*/  ULDC UR7, c[0x0][0x10] ;  /* 0x0000040000077ab9 */ /* 0x000fe20000000800 */
[----:B0-2--5:R-:W0:Y:S01]  /*7a70*/  LDC R7, c[0x0][0x14] ;  /* 0x00000500ff077b82 */ /* 0x025e220000000800 */
[----:B------:R-:W-:Y:S01]  /*7a80*/  UIMAD.WIDE.U32 UR6, UR6, UR7, URZ ;  /* 0x00000007060672a5 */ /* 0x000fe2000f8e003f */
[----:B----4-:R-:W-:Y:S01]  /*7a90*/  PRMT R10, RZ, 0x7610, R10 ;  /* 0x00007610ff0a7816 */ /* 0x010fe2000000000a */
[----:B------:R-:W-:-:S04]  /*7aa0*/  IMAD.MOV.U32 R11, RZ, RZ, -0x1 ;  /* 0xffffffffff0b7424 */ /* 0x000fc800078e00ff */
[----:B0-----:R-:W-:-:S04]  /*7ab0*/  IMAD.WIDE.U32 R2, R7, UR6, R2 ;  /* 0x0000000607027c25 */ /* 0x001fc8000f8e0002 */
[----:B------:R-:W-:Y:S01]  /*7ac0*/  IMAD R7, R7, UR7, RZ ;  /* 0x0000000707077c24 */ /* 0x000fe2000f8e02ff */
[----:B------:R-:W-:Y:S02]  /*7ad0*/  ULDC.64 UR6, c[0x0][0x650] ;  /* 0x0001940000067ab9 */ /* 0x000fe40000000a00 */
[----:B------:R-:W-:Y:S01]  /*7ae0*/  ISETP.GE.U32.AND P0, PT, R2, UR6, PT ;  /* 0x0000000602007c0c */ /* 0x000fe2000bf06070 */
[----:B------:R-:W-:Y:S02]  /*7af0*/  IMAD.IADD R3, R3, 0x1, R7 ;  /* 0x0000000103037824 */ /* 0x000fe400078e0207 */
[----:B------:R-:W-:-:S03]  /*7b00*/  IMAD.MOV.U32 R7, RZ, RZ, -0x1 ;  /* 0xffffffffff077424 */ /* 0x000fc600078e00ff */
[----:B------:R-:W-:-:S13]  /*7b10*/  ISETP.GE.U32.AND.EX P0, PT, R3, UR7, PT, P0 ;  /* 0x0000000703007c0c */ /* 0x000fda000bf06100 */
[----:B------:R-:W-:Y:S05]  /*7b20*/  @P0 BRA `(.L_x_169) ;  /* 0x0000000400600947 */ /* 0x000fea0003800000 */
[----:B------:R-:W0:Y:S01]  /*7b30*/  S2R R22, SR_CTAID.X ;  /* 0x0000000000167919 */ /* 0x000e220000002500 */
[----:B------:R-:W2:Y:S01]  /*7b40*/  LDC.64 R16, c[0x0][0x628] ;  /* 0x00018a00ff107b82 */ /* 0x000ea20000000a00 */
[----:B------:R-:W-:Y:S01]  /*7b50*/  ULDC UR6, c[0x0][0x150] ;  /* 0x0000540000067ab9 */ /* 0x000fe20000000800 */
[----:B------:R-:W-:Y:S01]  /*7b60*/  IMAD.MOV.U32 R14, RZ, RZ, R2 ;  /* 0x000000ffff0e7224 */ /* 0x000fe200078e0002 */
[----:B------:R-:W4:Y:S01]  /*7b70*/  S2R R24, SR_CTAID.Y ;  /* 0x0000000000187919 */ /* 0x000f220000002600 */
[----:B------:R-:W-:-:S04]  /*7b80*/  IMAD.MOV.U32 R15, RZ, RZ, R3 ;  /* 0x000000ffff0f7224 */ /* 0x000fc800078e0003 */
[----:B------:R-:W1:Y:S08]  /*7b90*/  LDC R25, c[0x0][0x144] ;  /* 0x00005100ff197b82 */ /* 0x000e700000000800 */
[----:B------:R-:W1:Y:S08]  /*7ba0*/  LDC R18, c[0x0][0x630] ;  /* 0x00018c00ff127b82 */ /* 0x000e700000000800 */
[----:B------:R-:W1:Y:S01]  /*7bb0*/  LDC.64 R20, c[0x0][0x620] ;  /* 0x00018800ff147b82 */ /* 0x000e620000000a00 */
[----:B--2---:R-:W-:-:S04]  /*7bc0*/  ISETP.NE.U32.AND P0, PT, R16, RZ, PT ;  /* 0x000000ff1000720c */ /* 0x004fc80003f05070 */
[----:B------:R-:W-:Y:S02]  /*7bd0*/  ISETP.NE.AND.EX P0, PT, R17, RZ, PT, P0 ;  /* 0x000000ff1100720c */ /* 0x000fe40003f05300 */
[----:B0-----:R-:W-:-:S05]  /*7be0*/  I2FP.F32.U32 R7, R22 ;  /* 0x0000001600077245 */ /* 0x001fca0000201000 */
[----:B------:R-:W-:-:S04]  /*7bf0*/  FMUL R7, R7, UR6 ;  /* 0x0000000607077c20 */ /* 0x000fc80008400000 */
[----:B------:R0:W2:Y:S02]  /*7c00*/  F2I.U32.TRUNC.NTZ R23, R7 ;  /* 0x0000000700177305 */ /* 0x0000a4000020f000 */
[----:B----4-:R-:W-:Y:S05]  /*7c10*/  @!P0 BRA `(.L_x_170) ;  /* 0x0000000000288947 */ /* 0x010fea0003800000 */
[----:B0-----:R-:W0:Y:S02]  /*7c20*/  LDC R7, c[0x0][0x634] ;  /* 0x00018d00ff077b82 */ /* 0x001e240000000800 */
        /* <DEDUP_REMOVED lines=9> */
.L_x_170:
[-CC-:B-1----:R-:W-:Y:S01]  /*7cc0*/  SHF.R.U64 R19, R14, R18.reuse, R15.reuse ;  /* 0x000000120e137219 */ /* 0x182fe2000000120f */
[----:B------:R-:W1:Y:S01]  /*7cd0*/  LDC.64 R30, c[0x0][0x640] ;  /* 0x00019000ff1e7b82 */ /* 0x000e620000000a00 */
[----:B0-----:R-:W-:Y:S01]  /*7ce0*/  SHF.R.U32.HI R7, RZ, R18, R15 ;  /* 0x00000012ff077219 */ /* 0x001fe2000001160f */
[----:B--2---:R-:W-:Y:S01]  /*7cf0*/  IMAD.MOV R23, RZ, RZ, -R23 ;  /* 0x000000ffff177224 */ /* 0x004fe200078e0a17 */
[----:B------:R-:W-:Y:S01]  /*7d00*/  IADD3 R13, P0, RZ, -R19, RZ ;  /* 0x80000013ff0d7210 */ /* 0x000fe20007f1e0ff */
[----:B------:R-:W-:Y:S02]  /*7d10*/  ULDC UR6, c[0x0][0x154] ;  /* 0x0000550000067ab9 */ /* 0x000fe40000000800 */
[----:B------:R-:W-:Y:S02]  /*7d20*/  IMAD R25, R25, R23, R22 ;  /* 0x0000001719197224 */ /* 0x000fe400078e0216 */
[----:B------:R-:W0:Y:S01]  /*7d30*/  LDC R14, c[0x0][0x618] ;  /* 0x00018600ff0e7b82 */ /* 0x000e220000000800 */
[----:B------:R-:W-:-:S02]  /*7d40*/  IMAD.X R7, RZ, RZ, ~R7, P0 ;  /* 0x000000ffff077224 */ /* 0x000fc400000e0e07 */
[----:B------:R-:W-:-:S04]  /*7d50*/  IMAD.WIDE.U32 R10, R13, R20, R2 ;  /* 0x000000140d0a7225 */ /* 0x000fc800078e0002 */
[----:B------:R-:W-:Y:S01]  /*7d60*/  IMAD R12, R7, R20, RZ ;  /* 0x00000014070c7224 */ /* 0x000fe200078e02ff */
[----:B---3--:R-:W2:Y:S03]  /*7d70*/  LDC R26, c[0x0][0x608] ;  /* 0x00018200ff1a7b82 */ /* 0x008ea60000000800 */
[----:B------:R-:W-:Y:S02]  /*7d80*/  IMAD R7, R13, R21, R12 ;  /* 0x000000150d077224 */ /* 0x000fe400078e020c */
[----:B------:R-:W-:Y:S02]  /*7d90*/  IMAD.MOV.U32 R13, RZ, RZ, 0x1 ;  /* 0x00000001ff0d7424 */ /* 0x000fe400078e00ff */
[----:B------:R-:W-:Y:S01]  /*7da0*/  IMAD.IADD R7, R11, 0x1, R7 ;  /* 0x000000010b077824 */ /* 0x000fe200078e0207 */
[----:B------:R-:W3:Y:S01]  /*7db0*/  LDC R28, c[0x0][0x658] ;  /* 0x00019600ff1c7b82 */ /* 0x000ee20000000800 */
[----:B------:R-:W-:-:S02]  /*7dc0*/  I2FP.F32.U32 R11, R24 ;  /* 0x00000018000b7245 */ /* 0x000fc40000201000 */
[----:B-1----:R-:W-:-:S03]  /*7dd0*/  ISETP.NE.U32.AND P0, PT, R30, RZ, PT ;  /* 0x000000ff1e00720c */ /* 0x002fc60003f05070 */
[----:B------:R-:W-:Y:S01]  /*7de0*/  FMUL R12, R11, UR6 ;  /* 0x000000060b0c7c20 */ /* 0x000fe20008400000 */
[----:B------:R-:W-:Y:S01]  /*7df0*/  ISETP.NE.AND.EX P0, PT, R31, RZ, PT, P0 ;  /* 0x000000ff1f00720c */ /* 0x000fe20003f05300 */
[----:B------:R-:W1:Y:S01]  /*7e00*/  LDC R23, c[0x0][0x148] ;  /* 0x00005200ff177b82 */ /* 0x000e620000000800 */
[-CC-:B0-----:R-:W-:Y:S01]  /*7e10*/  SHF.R.U64 R18, R10, R14.reuse, R7.reuse ;  /* 0x0000000e0a127219 */ /* 0x181fe20000001207 */
[----:B------:R0:W4:Y:S01]  /*7e20*/  F2I.U32.TRUNC.NTZ R20, R12 ;  /* 0x0000000c00147305 */ /* 0x000122000020f000 */
[----:B------:R-:W-:Y:S01]  /*7e30*/  SHF.R.U32.HI R7, RZ, R14, R7 ;  /* 0x0000000eff077219 */ /* 0x000fe20000011607 */
[----:B------:R-:W-:-:S04]  /*7e40*/  IMAD.MOV.U32 R11, RZ, RZ, -0x1 ;  /* 0xffffffffff0b7424 */ /* 0x000fc800078e00ff */
[----:B------:R-:W0:Y:S01]  /*7e50*/  LDC R22, c[0x0][0x600] ;  /* 0x00018000ff167b82 */ /* 0x000e220000000800 */
[-CC-:B--2---:R-:W-:Y:S02]  /*7e60*/  SHF.R.U64 R16, R18, R26.reuse, R7.reuse ;  /* 0x0000001a12107219 */ /* 0x184fe40000001207 */
[----:B------:R-:W-:-:S05]  /*7e70*/  SHF.R.U32.HI R7, RZ, R26, R7 ;  /* 0x0000001aff077219 */ /* 0x000fca0000011607 */
[----:B------:R-:W2:Y:S01]  /*7e80*/  LDC R29, c[0x0][0x648] ;  /* 0x00019200ff1d7b82 */ /* 0x000ea20000000800 */
[-C--:B---3--:R-:W-:Y:S02]  /*7e90*/  SHF.L.U32 R10, R11, R28.reuse, RZ ;  /* 0x0000001c0b0a7219 */ /* 0x088fe400000006ff */
[--C-:B------:R-:W-:Y:S02]  /*7ea0*/  SHF.R.U64 R21, R16, R28, R7.reuse ;  /* 0x0000001c10157219 */ /* 0x100fe40000001207 */
[----:B------:R-:W-:Y:S02]  /*7eb0*/  LOP3.LUT R27, RZ, R10, RZ, 0x33, !PT ;  /* 0x0000000aff1b7212 */ /* 0x000fe400078e33ff */
[-C--:B------:R-:W-:Y:S01]  /*7ec0*/  SHF.R.U32.HI R11, RZ, R28.reuse, R7 ;  /* 0x0000001cff0b7219 */ /* 0x080fe20000011607 */
[----:B------:R-:W3:Y:S01]  /*7ed0*/  LDC R32, c[0x0][0x638] ;  /* 0x00018e00ff207b82 */ /* 0x000ee20000000800 */
[----:B------:R-:W-:Y:S01]  /*7ee0*/  SHF.L.U32 R26, R13, R28, RZ ;  /* 0x0000001c0d1a7219 */ /* 0x000fe200000006ff */
[----:B------:R-:W-:-:S06]  /*7ef0*/  IMAD.MOV.U32 R10, RZ, RZ, R21 ;  /* 0x000000ffff0a7224 */ /* 0x000fcc00078e0015 */
[----:B------:R-:W0:Y:S01]  /*7f00*/  LDC R33, c[0x0][0x610] ;  /* 0x00018400ff217b82 */ /* 0x000e220000000800 */
[----:B----4-:R-:W-:Y:S05]  /*7f10*/  @!P0 BRA `(.L_x_171) ;  /* 0x0000000000288947 */ /* 0x010fea0003800000 */
[----:B------:R-:W4:Y:S02]  /*7f20*/  LDC R10, c[0x0][0x64c] ;  /* 0x00019300ff0a7b82 */ /* 0x000f240000000800 */
[----:B----4-:R-:W-:-:S05]  /*7f30*/  IADD3 R7, P0, R21, R10, RZ ;  /* 0x0000000a15077210 */ /* 0x010fca0007f1e0ff */
[----:B------:R-:W-:-:S04]  /*7f40*/  IMAD.X R17, RZ, RZ, R11, P0 ;  /* 0x000000ffff117224 */ /* 0x000fc800000e060b */
[----:B------:R-:W-:-:S04]  /*7f50*/  IMAD.WIDE.U32 R10, R17, R30, RZ ;  /* 0x0000001e110a7225 */ /* 0x000fc800078e00ff */
[----:B0-----:R-:W-:-:S04]  /*7f60*/  IMAD.WIDE.U32 R12, P0, R7, R31, R10 ;  /* 0x0000001f070c7225 */ /* 0x001fc8000780000a */
[----:B------:R-:W-:-:S04]  /*7f70*/  IMAD.WIDE.U32 R10, R7, R30, RZ ;  /* 0x0000001e070a7225 */ /* 0x000fc800078e00ff */
[----:B------:R-:W-:Y:S01]  /*7f80*/  IMAD.X R15, RZ, RZ, RZ, P0 ;  /* 0x000000ffff0f7224 */ /* 0x000fe200000e06ff */
[----:B------:R-:W-:Y:S01]  /*7f90*/  IADD3 RZ, P0, R11, R12, RZ ;  /* 0x0000000c0bff7210 */ /* 0x000fe20007f1e0ff */
[----:B------:R-:W-:-:S04]  /*7fa0*/  IMAD.MOV.U32 R14, RZ, RZ, R13 ;  /* 0x000000ffff0e7224 */ /* 0x000fc800078e000d */
[----:B------:R-:W-:-:S08]  /*7fb0*/  IMAD.WIDE.U32.X R10, R17, R31, R14, P0 ;  /* 0x0000001f110a7225 */ /* 0x000fd000000e040e */
.L_x_171:
[----:B--2---:R-:W-:Y:S01]  /*7fc0*/  SHF.R.U64 R7, R10, R29, R11 ;  /* 0x0000001d0a077219 */ /* 0x004fe2000000120b */
[----:B0-----:R-:W-:Y:S01]  /*7fd0*/  VIADD R11, R22, 0xffffffff ;  /* 0xffffffff160b7836 */ /* 0x001fe20000000000 */
[----:B------:R-:W-:Y:S01]  /*7fe0*/  LOP3.LUT R28, R16, R27, RZ, 0xc0, !PT ;  /* 0x0000001b101c7212 */ /* 0x000fe200078ec0ff */
[----:B------:R-:W-:Y:S02]  /*7ff0*/  IMAD.MOV R20, RZ, RZ, -R20 ;  /* 0x000000ffff147224 */ /* 0x000fe400078e0a14 */
[----:B------:R-:W-:Y:S01]  /*8000*/  IMAD.MOV R10, RZ, RZ, -R7 ;  /* 0x000000ffff0a7224 */ /* 0x000fe200078e0a07 */
[----:B------:R-:W-:Y:S01]  /*8010*/  LOP3.LUT R18, R18, R11, RZ, 0xc0, !PT ;  /* 0x0000000b12127212 */ /* 0x000fe200078ec0ff */
[----:B------:R-:W-:Y:S02]  /*8020*/  IMAD R28, R26, R7, R28 ;  /* 0x000000071a1c7224 */ /* 0x000fe400078e021c */
[----:B-1----:R-:W-:Y:S02]  /*8030*/  @P2 IMAD R25, R23, R20, R24 ;  /* 0x0000001417192224 */ /* 0x002fe400078e0218 */
[----:B---3--:R-:W-:-:S02]  /*8040*/  IMAD R7, R10, R32, R21 ;  /* 0x000000200a077224 */ /* 0x008fc400078e0215 */
[----:B------:R-:W-:Y:S02]  /*8050*/  IMAD R28, R28, R33, R25 ;  /* 0x000000211c1c7224 */ /* 0x000fe400078e0219 */
[----:B------:R-:W-:Y:S02]  /*8060*/  IMAD R7, R7, R22, R18 ;  /* 0x0000001607077224 */ /* 0x000fe400078e0212 */
[----:B------:R-:W-:-:S03]  /*8070*/  IMAD.MOV.U32 R10, RZ, RZ, 0x1 ;  /* 0x00000001ff0a7424 */ /* 0x000fc600078e00ff */
[----:B------:R-:W-:Y:S02]  /*8080*/  SEL R11, R7, R28, !P2 ;  /* 0x0000001c070b7207 */ /* 0x000fe40005000000 */
[----:B------:R-:W-:Y:S01]  /*8090*/  SEL R28, R28, R7, !P2 ;  /* 0x000000071c1c7207 */ /* 0x000fe20005000000 */
[----:B------:R-:W-:-:S07]  /*80a0*/  IMAD.MOV.U32 R7, RZ, RZ, R19 ;  /* 0x000000ffff077224 */ /* 0x000fce00078e0013 */
.L_x_169:
[----:B------:R-:W-:Y:S01]  /*80b0*/  LOP3.LUT P0, RZ, R10, 0xff, RZ, 0xc0, !PT ;  /* 0x000000ff0aff7812 */ /* 0x000fe2000780c0ff */
[----:B------:R-:W-:-:S12]  /*80c0*/  IMAD.MOV.U32 R10, RZ, RZ, R28 ;  /* 0x000000ffff0a7224 */ /* 0x000fd800078e001c */
[----:B------:R-:W-:Y:S05]  /*80d0*/  @P0 BRA `(.L_x_172) ;  /* 0xffffff9400100947 */ /* 0x000fea000383ffff */
[----:B------:R-:W-:Y:S05]  /*80e0*/  EXIT ;  /* 0x000000000000794d */ /* 0x000fea0003800000 */
.L_x_8:
        /* <DEDUP_REMOVED lines=26> */
.L_x_174:
[----:B------:R-:W0:Y:S01]  /*8290*/  LDC.64 R28, c[0x0][0x640] ;  /* 0x00019000ff1c7b82 */ /* 0x000e220000000a00 */
[-CC-:B------:R-:W-:Y:S01]  /*82a0*/  SHF.R.U64 R21, R16, R6.reuse, R17.reuse ;  /* 0x0000000610157219 */ /* 0x180fe20000001211 */
[----:B------:R-:W-:Y:S01]  /*82b0*/  IMAD.MOV.U32 R31, RZ, RZ, 0x1 ;  /* 0x00000001ff1f7424 */ /* 0x000fe200078e00ff */
[----:B------:R-:W-:Y:S02]  /*82c0*/  SHF.R.U32.HI R5, RZ, R6, R17 ;  /* 0x00000006ff057219 */ /* 0x000fe40000011611 */
        /* <DEDUP_REMOVED lines=9> */
[----:B0-----:R-:W-:Y:S01]  /*8360*/  ISETP.NE.U32.AND P0, PT, R28, RZ, PT ;  /* 0x000000ff1c00720c */ /* 0x001fe20003f05070 */
[----:B------:R-:W-:-:S03]  /*8370*/  IMAD.MOV.U32 R11, RZ, RZ, -0x1 ;  /* 0xffffffffff0b7424 */ /* 0x000fc600078e00ff */
[----:B------:R-:W-:Y:S02]  /*8380*/  ISETP.NE.AND.EX P0, PT, R29, RZ, PT, P0 ;  /* 0x000000ff1d00720c */ /* 0x000fe40003f05300 */
[----:B------:R-:W0:Y:S01]  /*8390*/  LDC R24, c[0x0][0x600] ;  /* 0x00018000ff187b82 */ /* 0x000e220000000800 */
[-CC-:B-1----:R-:W-:Y:S02]  /*83a0*/  SHF.R.U64 R18, R10, R14.reuse, R5.reuse ;  /* 0x0000000e0a127219 */ /* 0x182fe40000001205 */
[----:B------:R-:W-:-:S05]  /*83b0*/  SHF.R.U32.HI R5, RZ, R14, R5 ;  /* 0x0000000eff057219 */ /* 0x000fca0000011605 */
        /* <DEDUP_REMOVED lines=21> */
.L_x_175:
[----:B-1----:R-:W-:Y:S01]  /*8510*/  SHF.R.U64 R6, R10, R25, R11 ;  /* 0x000000190a067219 */ /* 0x002fe2000000120b */
[----:B0-----:R-:W-:Y:S01]  /*8520*/  VIADD R11, R24, 0xffffffff ;  /* 0xffffffff180b7836 */ /* 0x001fe20000000000 */
[----:B------:R-:W-:Y:S01]  /*8530*/  SHF.L.U32 R9, R31, R26, RZ ;  /* 0x0000001a1f097219 */ /* 0x000fe200000006ff */
[----:B------:R-:W-:Y:S01]  /*8540*/  @P2 IMAD R12, R13, R20, R8 ;  /* 0x000000140d0c2224 */ /* 0x000fe200078e0208 */
[----:B------:R-:W-:Y:S01]  /*8550*/  LOP3.LUT R5, R22, R33, RZ, 0xc0, !PT ;  /* 0x0000002116057212 */ /* 0x000fe200078ec0ff */
[----:B------:R-:W-:Y:S01]  /*8560*/  IMAD.MOV R10, RZ, RZ, -R6 ;  /* 0x000000ffff0a7224 */ /* 0x000fe200078e0a06 */
[----:B------:R-:W-:Y:S01]  /*8570*/  LOP3.LUT R18, R18, R11, RZ, 0xc0, !PT ;  /* 0x0000000b12127212 */ /* 0x000fe200078ec0ff */
[----:B------:R-:W-:Y:S02]  /*8580*/  IMAD.MOV.U32 R8, RZ, RZ, 0x1 ;  /* 0x00000001ff087424 */ /* 0x000fe400078e00ff */
[----:B------:R-:W-:Y:S02]  /*8590*/  IMAD R9, R9, R6, R5 ;  /* 0x0000000609097224 */ /* 0x000fe400078e0205 */
[----:B--2---:R-:W-:-:S02]  /*85a0*/  IMAD R5, R10, R27, R23 ;  /* 0x0000001b0a057224 */ /* 0x004fc400078e0217 */
[----:B---3--:R-:W-:Y:S02]  /*85b0*/  IMAD R6, R9, R30, R12 ;  /* 0x0000001e09067224 */ /* 0x008fe400078e020c */
[----:B------:R-:W-:Y:S01]  /*85c0*/  IMAD R9, R5, R24, R18 ;  /* 0x0000001805097224 */ /* 0x000fe200078e0212 */
[----:B------:R-:W-:Y:S01]  /*85d0*/  PRMT R5, R8, 0x7610, R5 ;  /* 0x0000761008057816 */ /* 0x000fe20000000005 */
[----:B------:R-:W-:-:S03]  /*85e0*/  IMAD.MOV.U32 R16, RZ, RZ, R21 ;  /* 0x000000ffff107224 */ /* 0x000fc600078e0015 */
[----:B------:R-:W-:Y:S02]  /*85f0*/  SEL R17, R9, R6, !P2 ;  /* 0x0000000609117207 */ /* 0x000fe40005000000 */
[----:B------:R-:W-:-:S07]  /*8600*/  SEL R6, R6, R9, !P2 ;  /* 0x0000000906067207 */ /* 0x000fce0005000000 */
.L_x_173:
[----:B------:R-:W-:-:S08]  /*8610*/  NOP ;  /* 0x0000000000007918 */ /* 0x000fd00000000000 */
[----:B------:R-:W0:-:S00]  /*8620*/  USETMAXREG.DEALLOC.CTAPOOL 0x28 ;  /* 0x00000028000079c8 */ /* 0x000e0000080e0500 */
[----:B0-----:R-:W-:-:S13]  /*8630*/  ISETP.NE.AND P0, PT, R7, RZ, PT ;  /* 0x000000ff0700720c */ /* 0x001fda0003f05270 */
[----:B------:R-:W-:Y:S05]  /*8640*/  @P0 EXIT ;  /* 0x000000000000094d */ /* 0x000fea0003800000 */
[----:B------:R-:W-:Y:S01]  /*8650*/  LOP3.LUT P0, RZ, R5, 0xff, RZ, 0xc0, !PT ;  /* 0x000000ff05ff7812 */ /* 0x000fe2000780c0ff */
[----:B------:R-:W-:Y:S02]  /*8660*/  IMAD.MOV.U32 R11, RZ, RZ, 0x1 ;  /* 0x00000001ff0b7424 */ /* 0x000fe400078e00ff */
[----:B------:R-:W-:-:S10]  /*8670*/  IMAD.MOV.U32 R5, RZ, RZ, RZ ;  /* 0x000000ffff057224 */ /* 0x000fd400078e00ff */
[----:B------:R-:W-:Y:S05]  /*8680*/  @!P0 BRA `(.L_x_176) ;  /* 0x0000000c00848947 */ /* 0x000fea0003800000 */
[----:B------:R-:W0:Y:S01]  /*8690*/  LDC R5, c[0x0][0x28c] ;  /* 0x0000a300ff057b82 */ /* 0x000e220000000800 */
[----:B------:R-:W-:Y:S01]  /*86a0*/  UMOV UR17, 0x1 ;  /* 0x0000000100117882 */ /* 0x000fe20000000000 */
[----:B------:R-:W-:Y:S01]  /*86b0*/  ULDC UR9, c[0x0][0xc] ;  /* 0x0000030000097ab9 */ /* 0x000fe20000000800 */
[----:B------:R-:W-:Y:S01]  /*86c0*/  ULDC UR15, c[0x0][0x10] ;  /* 0x00000400000f7ab9 */ /* 0x000fe20000000800 */
[----:B------:R-:W-:Y:S01]  /*86d0*/  ULDC UR5, c[0x0][0x658] ;  /* 0x0001960000057ab9 */ /* 0x000fe20000000800 */
[----:B------:R-:W-:Y:S01]  /*86e0*/  UMOV UR7, 0xffffffff ;  /* 0xffffffff00077882 */ /* 0x000fe20000000000 */
[----:B------:R-:W-:Y:S01]  /*86f0*/  BSSY B0, `(.L_x_176) ;  /* 0x00000da000007945 */ /* 0x000fe20003800000 */
[----:B------:R-:W-:Y:S01]  /*8700*/  USHF.L.U32 UR7, UR7, UR5, URZ ;  /* 0x0000000507077299 */ /* 0x000fe2000800063f */
[----:B------:R-:W1:Y:S01]  /*8710*/  S2UR UR8, SR_CgaCtaId ;  /* 0x00000000000879c3 */ /* 0x000e620000008800 */
[----:B------:R-:W-:Y:S01]  /*8720*/  IMAD.MOV.U32 R14, RZ, RZ, 0x1 ;  /* 0x00000001ff0e7424 */ /* 0x000fe200078e00ff */
[----:B------:R-:W-:Y:S01]  /*8730*/  LOP3.LUT R15, R4, 0x2, RZ, 0xfc, !PT ;  /* 0x00000002040f7812 */ /* 0x000fe200078efcff */
[----:B------:R-:W-:Y:S01]  /*8740*/  IMAD.MOV.U32 R11, RZ, RZ, 0x1 ;  /* 0x00000001ff0b7424 */ /* 0x000fe200078e00ff */
[----:B------:R-:W-:Y:S01]  /*8750*/  ULDC UR4, c[0x0][0x600] ;  /* 0x0001800000047ab9 */ /* 0x000fe20000000800 */
[----:B------:R-:W-:Y:S01]  /*8760*/  UMOV UR16, 0x11 ;  /* 0x0000001100107882 */ /* 0x000fe20000000000 */
[----:B------:R-:W-:-:S02]  /*8770*/  UIADD3 UR4, UR4, -0x1, URZ ;  /* 0xffffffff04047890 */ /* 0x000fc4000fffe03f */
[----:B------:R-:W-:Y:S02]  /*8780*/  USHF.L.U32 UR5, UR17, UR5, URZ ;  /* 0x0000000511057299 */ /* 0x000fe4000800063f */
[----:B------:R-:W-:Y:S01]  /*8790*/  ULOP3.LUT UR7, URZ, UR7, URZ, 0x33, !UPT ;  /* 0x000000073f077292 */ /* 0x000fe2000f8e333f */
[----:B------:R-:W-:Y:S01]  /*87a0*/  ULDC.64 UR30, c[0x0][0x198] ;  /* 0x00006600001e7ab9 */ /* 0x000fe20000000a00 */
[----:B0-----:R-:W-:-:S05]  /*87b0*/  VIADD R5, R5, 0x1f ;  /* 0x0000001f05057836 */ /* 0x001fca0000000000 */
[----:B------:R-:W-:Y:S01]  /*87c0*/  SHF.R.S32.HI R8, RZ, 0x1f, R5 ;  /* 0x0000001fff087819 */ /* 0x000fe20000011405 */
[----:B-1----:R-:W-:-:S03]  /*87d0*/  USHF.R.U32.HI UR27, URZ, 0x2, UR8 ;  /* 0x000000023f1b7899 */ /* 0x002fc60008011608 */
[----:B------:R-:W-:Y:S01]  /*87e0*/  LEA.HI R8, R8, R5, RZ, 0x5 ;  /* 0x0000000508087211 */ /* 0x000fe200078f28ff */
[----:B------:R-:W-:Y:S01]  /*87f0*/  ULOP3.LUT UR10, UR8, 0x3, URZ, 0xc0, !UPT ;  /* 0x00000003080a7892 */ /* 0x000fe2000f8ec03f */
[----:B------:R-:W-:Y:S01]  /*8800*/  IMAD.MOV.U32 R5, RZ, RZ, RZ ;  /* 0x000000ffff057224 */ /* 0x000fe200078e00ff */
[----:B------:R-:W-:Y:S01]  /*8810*/  USHF.L.U32 UR6, UR8, 0x5, URZ ;  /* 0x0000000508067899 */ /* 0x000fe2000800063f */
[----:B------:R-:W-:Y:S01]  /*8820*/  SHF.R.S32.HI R12, RZ, 0x5, R8 ;  /* 0x00000005ff0c7819 */ /* 0x000fe20000011408 */
[----:B------:R-:W-:Y:S02]  /*8830*/  USHF.L.U32 UR28, UR8, 0xa, URZ ;  /* 0x0000000a081c7899 */ /* 0x000fe4000800063f */
[----:B------:R-:W-:Y:S02]  /*8840*/  ULOP3.LUT UR8, UR8, 0xfffffffc, URZ, 0xc0, !UPT ;  /* 0xfffffffc08087892 */ /* 0x000fe4000f8ec03f */
[----:B------:R-:W-:Y:S01]  /*8850*/  UISETP.GT.U32.AND UP0, UPT, UR10, 0xffff, UPT ;  /* 0x0000ffff0a00788c */ /* 0x000fe2000bf04070 */
[----:B------:R-:W-:Y:S01]  /*8860*/  VIADD R10, R12, 0x1 ;  /* 0x000000010c0a7836 */ /* 0x000fe20000000000 */
[----:B------:R-:W-:-:S02]  /*8870*/  ULOP3.LUT UR12, UR8, 0x1, URZ, 0xfc, !UPT ;  /* 0x00000001080c7892 */ /* 0x000fc4000f8efc3f */
[----:B------:R-:W-:Y:S02]  /*8880*/  ULOP3.LUT UR13, UR8, 0x2, URZ, 0xfc, !UPT ;  /* 0x00000002080d7892 */ /* 0x000fe4000f8efc3f */
[----:B------:R-:W-:Y:S02]  /*8890*/  USHF.L.U32 UR11, UR17, UR8, URZ ;  /* 0x00000008110b7299 */ /* 0x000fe4000800063f */
[----:B------:R-:W-:Y:S02]  /*88a0*/  ULOP3.LUT UR14, UR8, 0x3, URZ, 0xfc, !UPT ;  /* 0x00000003080e7892 */ /* 0x000fe4000f8efc3f */
[----:B------:R-:W-:Y:S02]  /*88b0*/  UIMAD.WIDE.U32 UR8, UR9, UR15, URZ ;  /* 0x0000000f090872a5 */ /* 0x000fe4000f8e003f */
[----:B------:R-:W-:Y:S02]  /*88c0*/  USHF.L.U32 UR12, UR17, UR12, URZ ;  /* 0x0000000c110c7299 */ /* 0x000fe4000800063f */
[----:B------:R-:W-:-:S02]  /*88d0*/  USHF.L.U32 UR13, UR17, UR13, URZ ;  /* 0x0000000d110d7299 */ /* 0x000fc4000800063f */
[----:B------:R-:W-:Y:S01]  /*88e0*/  USEL UR10, UR10, 0xffff, !UP0 ;  /* 0x0000ffff0a0a7887 */ /* 0x000fe2000c000000 */
[----:B------:R-:W-:Y:S01]  /*88f0*/  ULDC UR15, c[0x0][0x14] ;  /* 0x00000500000f7ab9 */ /* 0x000fe20000000800 */
[----:B------:R-:W-:Y:S02]  /*8900*/  USHF.L.U32 UR14, UR17, UR14, URZ ;  /* 0x0000000e110e7299 */ /* 0x000fe4000800063f */
[----:B------:R-:W-:Y:S02]  /*8910*/  UIMAD.WIDE.U32 UR22, UR8, UR15, URZ ;  /* 0x0000000f081672a5 */ /* 0x000fe4000f8e003f */
[----:B------:R-:W-:Y:S02]  /*8920*/  UIMAD UR8, UR9, UR15, URZ ;  /* 0x0000000f090872a4 */ /* 0x000fe4000f8e023f */
[----:B------:R-:W-:Y:S02]  /*8930*/  ULOP3.LUT UR11, UR13, UR11, UR12, 0xfe, !UPT ;  /* 0x0000000b0d0b7292 */ /* 0x000fe4000f8efe0c */
[----:B------:R-:W-:-:S02]  /*8940*/  ULOP3.LUT UR10, UR10, 0xffff, URZ, 0xc0, !UPT ;  /* 0x0000ffff0a0a7892 */ /* 0x000fc4000f8ec03f */
[----:B------:R-:W-:Y:S02]  /*8950*/  ULOP3.LUT UR6, UR6, 0x60, URZ, 0xc0, !UPT ;  /* 0x0000006006067892 */ /* 0x000fe4000f8ec03f */
[----:B------:R-:W-:Y:S02]  /*8960*/  UIADD3 UR13, UR23, UR8, URZ ;  /* 0x00000008170d7290 */ /* 0x000fe4000fffe03f */
[----:B------:R-:W-:Y:S02]  /*8970*/  ULOP3.LUT UR14, UR11, UR14, URZ, 0xfc, !UPT ;  /* 0x0000000e0b0e7292 */ /* 0x000fe4000f8efc3f */
[----:B------:R-:W-:-:S12]  /*8980*/  USHF.L.U32 UR15, UR16, UR10, URZ ;  /* 0x0000000a100f7299 */ /* 0x000fd8000800063f */
.L_x_187:
[----:B------:R-:W-:-:S03]  /*8990*/  UMOV UR8, 0xffffffff ;  /* 0xffffffff00087882 */ /* 0x000fc60000000000 */
[----:B------:R-:W-:Y:S05]  /*89a0*/  BRA.DIV UR8, `(.L_x_177) ;  /* 0x0000001e080c7947 */ /* 0x000fea000b800000 */
[----:B------:R-:W-:-:S13]  /*89b0*/  ELECT P0, URZ, PT ;  /* 0x00000000003f782f */ /* 0x000fda0003800000 */
.L_x_222:
[----:B------:R-:W0:Y:S01]  /*89c0*/  LDC R7, c[0x0][0x28c] ;  /* 0x0000a300ff077b82 */ /* 0x000e220000000800 */
[----:B------:R-:W-:Y:S01]  /*89d0*/  BSSY B1, `(.L_x_178) ;  /* 0x000003b000017945 */ /* 0x000fe20003800000 */
[----:B0-----:R-:W-:-:S13]  /*89e0*/  ISETP.LT.OR P0, PT, R7, 0x1, !P0 ;  /* 0x000000010700780c */ /* 0x001fda0004701670 */
[----:B------:R-:W-:Y:S05]  /*89f0*/  @P0 BRA `(.L_x_179) ;  /* 0x0000000000e00947 */ /* 0x000fea0003800000 */
[----:B------:R-:W-:Y:S01]  /*8a00*/  LEA R9, R6, UR27, 0x1 ;  /* 0x0000001b06097c11 */ /* 0x000fe2000f8e08ff */
[----:B------:R-:W-:Y:S01]  /*8a10*/  IMAD.MOV.U32 R20, RZ, RZ, RZ ;  /* 0x000000ffff147224 */ /* 0x000fe200078e00ff */
[----:B------:R-:W-:Y:S01]  /*8a20*/  LEA R17, R17, UR6, 0x7 ;  /* 0x0000000611117c11 */ /* 0x000fe2000f8e38ff */
[----:B------:R-:W-:Y:S02]  /*8a30*/  IMAD.MOV.U32 R6, RZ, RZ, R10 ;  /* 0x000000ffff067224 */ /* 0x000fe400078e000a */
[----:B------:R-:W-:Y:S02]  /*8a40*/  IMAD.MOV.U32 R7, RZ, RZ, R11 ;  /* 0x000000ffff077224 */ /* 0x000fe400078e000b */
[----:B------:R-:W-:Y:S02]  /*8a50*/  IMAD.MOV.U32 R8, RZ, RZ, R5 ;  /* 0x000000ffff087224 */ /* 0x000fe400078e0005 */
[----:B------:R-:W-:-:S07]  /*8a60*/  IMAD.SHL.U32 R19, R9, 0x40, RZ ;  /* 0x0000004009137824 */ /* 0x000fce00078e00ff */
.L_x_182:
[----:B------:R-:W0:Y:S01]  /*8a70*/  S2R R18, SR_CgaCtaId ;  /* 0x0000000000127919 */ /* 0x000e220000008800 */
[----:B------:R-:W-:Y:S02]  /*8a80*/  MOV R9, 0x400 ;  /* 0x0000040000097802 */ /* 0x000fe40000000f00 */
[----:B------:R-:W-:-:S13]  /*8a90*/  LOP3.LUT P1, RZ, R0, 0x7f, RZ, 0xc0, !PT ;  /* 0x0000007f00ff7812 */ /* 0x000fda000782c0ff */
[----:B------:R-:W1:Y:S01]  /*8aa0*/  @!P1 LDC R13, c[0x0][0x500] ;  /* 0x00014000ff0d9b82 */ /* 0x000e620000000800 */
[----:B0-----:R-:W-:Y:S02]  /*8ab0*/  LEA R21, R18, R9, 0x18 ;  /* 0x0000000912157211 */ /* 0x001fe400078ec0ff */
[----:B------:R-:W-:-:S03]  /*8ac0*/  SHF.L.U32 R9, R7, 0x1f, RZ ;  /* 0x0000001f07097819 */ /* 0x000fc600000006ff */
[----:B------:R-:W-:-:S04]  /*8ad0*/  IMAD R18, R8, 0x8, R21 ;  /* 0x0000000808127824 */ /* 0x000fc800078e0215 */
[----:B------:R-:W0:Y:S02]  /*8ae0*/  SYNCS.PHASECHK.TRANS64.TRYWAIT P0, [R18+URZ+0xe0], R9 ;  /* 0x0000e009120075a7 */ /* 0x000e24000800017f */
[----:B01----:R-:W-:Y:S05]  /*8af0*/  @!P0 BRA `(.L_x_180) ;  /* 0x0000001800d88947 */ /* 0x003fea0003800000 */
.L_x_223:
[----:B0-----:R-:W-:Y:S01]  /*8b00*/  PRMT R9, R15, 0x9910, RZ ;  /* 0x000099100f097816 */ /* 0x001fe200000000ff */
[----:B------:R0:W-:Y:S03]  /*8b10*/  @!P1 SYNCS.ARRIVE.TRANS64 RZ, [R18+URZ], R13 ;  /* 0x0000000d12ff99a7 */ /* 0x0001e6000800003f */
[----:B------:R-:W-:-:S13]  /*8b20*/  ISETP.NE.AND P0, PT, R9, 0x2, PT ;  /* 0x000000020900780c */ /* 0x000fda0003f05270 */
[----:B0-----:R-:W-:Y:S05]  /*8b30*/  @P0 BRA `(.L_x_181) ;  /* 0x0000000000040947 */ /* 0x001fea0003800000 */
[----:B------:R-:W-:Y:S01]  /*8b40*/  BPT.TRAP 0x1 ;  /* 0x000000040000795c */ /* 0x000fe20000300000 */
.L_x_181:
[----:B------:R-:W-:Y:S01]  /*8b50*/  R2UR UR8, R8 ;  /* 0x00000000080872ca */ /* 0x000fe200000e0000 */
[----:B------:R-:W-:Y:S01]  /*8b60*/  VIADD R6, R6, 0xffffffff ;  /* 0xffffffff06067836 */ /* 0x000fe20000000000 */
[----:B------:R-:W-:Y:S01]  /*8b70*/  R2UR UR24, R21 ;  /* 0x00000000151872ca */ /* 0x000fe200000e0000 */
[----:B------:R-:W-:Y:S01]  /*8b80*/  UIADD3 UR16, UP0, UR30, 0xf0, URZ ;  /* 0x000000f01e107890 */ /* 0x000fe2000ff1e03f */
[----:B------:R-:W-:Y:S01]  /*8b90*/  R2UR UR25, R19 ;  /* 0x00000000131972ca */ /* 0x000fe200000e0000 */
[----:B------:R-:W-:Y:S01]  /*8ba0*/  UIADD3 UR32, UP1, UR30, 0x1f0, URZ ;  /* 0x000001f01e207890 */ /* 0x000fe2000ff3e03f */
[----:B------:R-:W-:Y:S01]  /*8bb0*/  R2UR UR9, R18 ;  /* 0x00000000120972ca */ /* 0x000fe200000e0000 */
[----:B------:R-:W-:Y:S01]  /*8bc0*/  UIADD3.X UR17, URZ, UR31, URZ, UP0, !UPT ;  /* 0x0000001f3f117290 */ /* 0x000fe200087fe43f */
[----:B------:R-:W-:Y:S01]  /*8bd0*/  R2UR UR10, R20 ;  /* 0x00000000140a72ca */ /* 0x000fe200000e0000 */
[----:B------:R-:W-:Y:S01]  /*8be0*/  UPRMT UR20, URZ, 0x5410, UR15 ;  /* 0x000054103f147896 */ /* 0x000fe2000800000f */
[----:B------:R-:W-:Y:S01]  /*8bf0*/  R2UR UR12, R16 ;  /* 0x00000000100c72ca */ /* 0x000fe200000e0000 */
[----:B------:R-:W-:Y:S01]  /*8c00*/  VIADD R8, R8, 0x1 ;  /* 0x0000000108087836 */ /* 0x000fe20000000000 */
[----:B------:R-:W-:Y:S01]  /*8c10*/  R2UR UR26, R17 ;  /* 0x00000000111a72ca */ /* 0x000fe200000e0000 */
[----:B------:R-:W-:Y:S01]  /*8c20*/  USHF.L.U32 UR8, UR8, 0xc, URZ ;  /* 0x0000000c08087899 */ /* 0x000fe2000800063f */
[----:B------:R-:W-:Y:S01]  /*8c30*/  ISETP.GT.AND P1, PT, R6, 0x1, PT ;  /* 0x000000010600780c */ /* 0x000fe20003f24270 */
[----:B------:R-:W-:Y:S01]  /*8c40*/  UPRMT UR29, URZ, 0x5410, UR14 ;  /* 0x000054103f1d7896 */ /* 0x000fe2000800000e */
[----:B------:R-:W-:Y:S01]  /*8c50*/  ISETP.NE.AND P0, PT, R8, 0x1c, PT ;  /* 0x0000001c0800780c */ /* 0x000fe20003f05270 */
[----:B------:R-:W-:Y:S01]  /*8c60*/  ULEA UR11, UR27, UR8, 0xb ;  /* 0x000000081b0b7291 */ /* 0x000fe2000f8e583f */
[----:B------:R-:W-:Y:S01]  /*8c70*/  VIADD R20, R20, 0x20 ;  /* 0x0000002014147836 */ /* 0x000fe20000000000 */
[----:B------:R-:W-:Y:S01]  /*8c80*/  ULOP3.LUT UR8, UR8, 0xc00, UR28, 0xf8, !UPT ;  /* 0x00000c0008087892 */ /* 0x000fe2000f8ef81c */
[----:B------:R-:W-:Y:S01]  /*8c90*/  SEL R18, RZ, 0x1, P0 ;  /* 0x00000001ff127807 */ /* 0x000fe20000000000 */
[----:B------:R-:W-:Y:S01]  /*8ca0*/  UIADD3 UR21, UR24, 0x280, UR11 ;  /* 0x0000028018157890 */ /* 0x000fe2000fffe00b */
[----:B------:R-:W-:Y:S01]  /*8cb0*/  SEL R8, R8, RZ, P0 ;  /* 0x000000ff08087207 */ /* 0x000fe20000000000 */
[----:B------:R-:W-:Y:S01]  /*8cc0*/  UIADD3 UR24, UR24, 0x1c280, UR8 ;  /* 0x0001c28018187890 */ /* 0x000fe2000fffe008 */
[----:B------:R-:W-:Y:S01]  /*8cd0*/  LOP3.LUT R7, R7, R18, RZ, 0x3c, !PT ;  /* 0x0000001207077212 */ /* 0x000fe200078e3cff */
[----:B------:R-:W-:Y:S01]  /*8ce0*/  UIADD3.X UR33, URZ, UR31, URZ, UP1, !UPT ;  /* 0x0000001f3f217290 */ /* 0x000fe20008ffe43f */
[----:B------:R-:W-:Y:S01]  /*8cf0*/  UMOV UR18, 0x0 ;  /* 0x0000000000127882 */ /* 0x000fe20000000000 */
[----:B------:R-:W-:Y:S01]  /*8d00*/  UMOV UR19, 0x10000000 ;  /* 0x1000000000137882 */ /* 0x000fe20000000000 */
[----:B------:R-:W-:Y:S01]  /*8d10*/  UMOV UR11, UR25 ;  /* 0x00000019000b7c82 */ /* 0x000fe20008000000 */
[----:B------:R-:W-:-:S02]  /*8d20*/  UMOV UR8, UR21 ;  /* 0x0000001500087c82 */ /* 0x000fc40008000000 */
[----:B------:R0:W-:Y:S02]  /*8d30*/  UTMALDG.3D.MULTICAST [UR8], [UR16], UR20, desc[UR18] ;  /* 0x00001208100073b4 */ /* 0x0001e40008011814 */
[----:B0-----:R-:W-:Y:S01]  /*8d40*/  UMOV UR8, UR24 ;  /* 0x0000001800087c82 */ /* 0x001fe20008000000 */
[----:B------:R-:W-:Y:S02]  /*8d50*/  UMOV UR11, UR26 ;  /* 0x0000001a000b7c82 */ /* 0x000fe40008000000 */
[----:B------:R0:W-:Y:S02]  /*8d60*/  UTMALDG.3D.MULTICAST [UR8], [UR32], UR29, desc[UR18] ;  /* 0x00001208200073b4 */ /* 0x0001e4000801181d */
[----:B0-----:R-:W-:Y:S05]  /*8d70*/  @P1 BRA `(.L_x_182) ;  /* 0xfffffffc003c1947 */ /* 0x001fea000383ffff */
.L_x_179:
[----:B------:R-:W-:Y:S05]  /*8d80*/  BSYNC B1 ;  /* 0x0000000000017941 */ /* 0x000fea0003800000 */
.L_x_178:
[----:B------:R-:W-:Y:S01]  /*8d90*/  LOP3.LUT P3, RZ, R14, 0xff, RZ, 0xc0, !PT ;  /* 0x000000ff0eff7812 */ /* 0x000fe2000786c0ff */
[C---:B------:R-:W-:Y:S01]  /*8da0*/  IMAD.IADD R5, R12.reuse, 0x1, R5 ;  /* 0x000000010c057824 */ /* 0x040fe200078e0205 */
[----:B------:R-:W-:Y:S01]  /*8db0*/  ULDC.64 UR8, c[0x0][0x650] ;  /* 0x0001940000087ab9 */ /* 0x000fe20000000a00 */
[C---:B------:R-:W-:Y:S01]  /*8dc0*/  ISETP.GE.U32.AND P1, PT, R12.reuse, 0x1c, PT ;  /* 0x0000001c0c00780c */ /* 0x040fe20003f26070 */
[----:B------:R-:W-:Y:S01]  /*8dd0*/  BSSY B1, `(.L_x_183) ;  /* 0x0000069000017945 */ /* 0x000fe20003800000 */
[----:B------:R-:W-:Y:S01]  /*8de0*/  IMAD.MOV.U32 R17, RZ, RZ, -0x1 ;  /* 0xffffffffff117424 */ /* 0x000fe200078e00ff */
[----:B------:R-:W-:Y:S01]  /*8df0*/  ISETP.GT.U32.AND P0, PT, R5, 0x1b, PT ;  /* 0x0000001b0500780c */ /* 0x000fe20003f04070 */
[----:B------:R-:W-:Y:S01]  /*8e00*/  IMAD.MOV.U32 R16, RZ, RZ, -0x1 ;  /* 0xffffffffff107424 */ /* 0x000fe200078e00ff */
[----:B------:R-:W-:Y:S02]  /*8e10*/  PRMT R14, RZ, 0x7610, R14 ;  /* 0x00007610ff0e7816 */ /* 0x000fe4000000000e */
[----:B------:R-:W-:-:S03]  /*8e20*/  ISETP.LT.U32.AND P0, PT, R12, 0x1c, P0 ;  /* 0x0000001c0c00780c */ /* 0x000fc60000701070 */
[----:B------:R-:W0:Y:S01]  /*8e30*/  @P3 S2R R7, SR_CgaCtaId ;  /* 0x0000000000073919 */ /* 0x000e220000008800 */
[----:B------:R-:W-:Y:S02]  /*8e40*/  @P3 MOV R6, 0x400 ;  /* 0x0000040000063802 */ /* 0x000fe40000000f00 */
[----:B------:R-:W-:-:S04]  /*8e50*/  SEL R8, RZ, 0x1, !P0 ;  /* 0x00000001ff087807 */ /* 0x000fc80004000000 */
[----:B------:R-:W-:Y:S02]  /*8e60*/  LOP3.LUT R11, R11, R8, RZ, 0x3c, !PT ;  /* 0x000000080b0b7212 */ /* 0x000fe400078e3cff */
[----:B0-----:R-:W-:-:S04]  /*8e70*/  @P3 LEA R6, R7, R6, 0x18 ;  /* 0x0000000607063211 */ /* 0x001fc800078ec0ff */
[----:B------:R0:W-:Y:S01]  /*8e80*/  @P3 SYNCS.ARRIVE.TRANS64.A1T0 RZ, [R6+URZ+0x1d8], RZ ;  /* 0x0001d8ff06ff39a7 */ /* 0x0001e2000810003f */
[----:B------:R-:W-:-:S04]  /*8e90*/  IADD3 R2, P3, R2, UR22, RZ ;  /* 0x0000001602027c10 */ /* 0x000fc8000ff7e0ff */
[----:B------:R-:W-:Y:S02]  /*8ea0*/  IADD3.X R3, R3, UR13, RZ, P3, !PT ;  /* 0x0000000d03037c10 */ /* 0x000fe40009ffe4ff */
[----:B------:R-:W-:Y:S02]  /*8eb0*/  ISETP.GE.U32.AND P0, PT, R2, UR8, PT ;  /* 0x0000000802007c0c */ /* 0x000fe4000bf06070 */
[----:B0-----:R-:W-:Y:S02]  /*8ec0*/  SHF.R.U32.HI R6, RZ, 0x2, R5 ;  /* 0x00000002ff067819 */ /* 0x001fe40000011605 */
[----:B------:R-:W-:-:S03]  /*8ed0*/  ISETP.GE.U32.AND.EX P0, PT, R3, UR9, PT, P0 ;  /* 0x0000000903007c0c */ /* 0x000fc6000bf06100 */
[----:B------:R-:W-:-:S04]  /*8ee0*/  IMAD.WIDE.U32 R6, R6, 0x24924925, RZ ;  /* 0x2492492506067825 */ /* 0x000fc800078e00ff */
[----:B------:R-:W-:Y:S01]  /*8ef0*/  IMAD R5, R7, -0x1c, R5 ;  /* 0xffffffe407057824 */ /* 0x000fe200078e0205 */
[--C-:B------:R-:W-:Y:S01]  /*8f00*/  @P1 LOP3.LUT R11, R11, 0x1, R7.reuse, 0x78, !PT ;  /* 0x000000010b0b1812 */ /* 0x100fe200078e7807 */
[----:B------:R-:W-:Y:S01]  /*8f10*/  IMAD.MOV.U32 R6, RZ, RZ, -0x1 ;  /* 0xffffffffff067424 */ /* 0x000fe200078e00ff */
[----:B------:R-:W-:-:S03]  /*8f20*/  PRMT R7, RZ, 0x7610, R7 ;  /* 0x00007610ff077816 */ /* 0x000fc60000000007 */
[----:B------:R-:W-:Y:S05]  /*8f30*/  @P0 BRA `(.L_x_184) ;  /* 0x0000000400480947 */ /* 0x000fea0003800000 */
[----:B------:R-:W0:Y:S01]  /*8f40*/  S2R R17, SR_CTAID.X ;  /* 0x0000000000117919 */ /* 0x000e220000002500 */
[----:B------:R-:W-:Y:S01]  /*8f50*/  ULDC.64 UR8, c[0x0][0x628] ;  /* 0x00018a0000087ab9 */ /* 0x000fe20000000a00 */
[----:B------:R-:W1:Y:S01]  /*8f60*/  LDC R18, c[0x0][0x144] ;  /* 0x00005100ff127b82 */ /* 0x000e620000000800 */
[----:B------:R-:W-:Y:S01]  /*8f70*/  ISETP.NE.U32.AND P0, PT, RZ, UR8, PT ;  /* 0x00000008ff007c0c */ /* 0x000fe2000bf05070 */
[----:B------:R-:W2:Y:S01]  /*8f80*/  S2R R13, SR_CTAID.Y ;  /* 0x00000000000d7919 */ /* 0x000ea20000002600 */
[----:B------:R-:W-:Y:S01]  /*8f90*/  ULDC UR10, c[0x0][0x150] ;  /* 0x00005400000a7ab9 */ /* 0x000fe20000000800 */
[----:B------:R-:W-:Y:S01]  /*8fa0*/  ULDC UR11, c[0x0][0x630] ;  /* 0x00018c00000b7ab9 */ /* 0x000fe20000000800 */
[----:B------:R-:W-:Y:S01]  /*8fb0*/  ISETP.NE.AND.EX P0, PT, RZ, UR9, PT, P0 ;  /* 0x00000009ff007c0c */ /* 0x000fe2000bf05300 */
[----:B------:R-:W-:Y:S01]  /*8fc0*/  IMAD.MOV.U32 R6, RZ, RZ, R2 ;  /* 0x000000ffff067224 */ /* 0x000fe200078e0002 */
[----:B0-----:R-:W-:-:S05]  /*8fd0*/  I2FP.F32.U32 R7, R17 ;  /* 0x0000001100077245 */ /* 0x001fca0000201000 */
[----:B------:R-:W-:Y:S01]  /*8fe0*/  FMUL R20, R7, UR10 ;  /* 0x0000000a07147c20 */ /* 0x000fe20008400000 */
[----:B------:R-:W-:-:S05]  /*8ff0*/  IMAD.MOV.U32 R7, RZ, RZ, R3 ;  /* 0x000000ffff077224 */ /* 0x000fca00078e0003 */
[----:B--2---:R-:W-:Y:S05]  /*9000*/  @!P0 BRA `(.L_x_185) ;  /* 0x0000000000288947 */ /* 0x004fea0003800000 */
[----:B------:R-:W-:Y:S02]  /*9010*/  ULDC UR10, c[0x0][0x634] ;  /* 0x00018d00000a7ab9 */ /* 0x000fe40000000800 */
[----:B------:R-:W-:-:S05]  /*9020*/  IADD3 R7, P0, R2, UR10, RZ ;  /* 0x0000000a02077c10 */ /* 0x000fca000ff1e0ff */
[----:B------:R-:W-:-:S04]  /*9030*/  IMAD.X R19, RZ, RZ, R3, P0 ;  /* 0x000000ffff137224 */ /* 0x000fc800000e0603 */
[----:B------:R-:W-:-:S04]  /*9040*/  IMAD.WIDE.U32 R8, R19, UR8, RZ ;  /* 0x0000000813087c25 */ /* 0x000fc8000f8e00ff */
[----:B------:R-:W-:-:S04]  /*9050*/  IMAD.WIDE.U32 R8, P0, R7, UR9, R8 ;  /* 0x0000000907087c25 */ /* 0x000fc8000f800008 */
[----:B------:R-:W-:-:S04]  /*9060*/  IMAD.WIDE.U32 R6, R7, UR8, RZ ;  /* 0x0000000807067c25 */ /* 0x000fc8000f8e00ff */
[----:B------:R-:W-:Y:S01]  /*9070*/  IMAD.MOV.U32 R6, RZ, RZ, R9 ;  /* 0x000000ffff067224 */ /* 0x000fe200078e0009 */
[----:B------:R-:W-:Y:S01]  /*9080*/  IADD3 RZ, P1, R7, R8, RZ ;  /* 0x0000000807ff7210 */ /* 0x000fe20007f3e0ff */
[----:B------:R-:W-:-:S04]  /*9090*/  IMAD.X R7, RZ, RZ, RZ, P0 ;  /* 0x000000ffff077224 */ /* 0x000fc800000e06ff */
[----:B------:R-:W-:-:S08]  /*90a0*/  IMAD.WIDE.U32.X R6, R19, UR9, R6, P1 ;  /* 0x0000000913067c25 */ /* 0x000fd000088e0406 */
.L_x_185:
[--C-:B------:R-:W-:Y:S01]  /*90b0*/  SHF.R.U64 R16, R6, UR11, R7.reuse ;  /* 0x0000000b06107c19 */ /* 0x100fe20008001207 */
[----:B------:R-:W0:Y:S01]  /*90c0*/  F2I.U32.TRUNC.NTZ R20, R20 ;  /* 0x0000001400147305 */ /* 0x000e22000020f000 */
[----:B------:R-:W-:Y:S01]  /*90d0*/  SHF.R.U32.HI R6, RZ, UR11, R7 ;  /* 0x0000000bff067c19 */ /* 0x000fe20008011607 */
[----:B------:R-:W-:Y:S01]  /*90e0*/  ULDC.64 UR8, c[0x0][0x620] ;  /* 0x0001880000087ab9 */ /* 0x000fe20000000a00 */
[----:B------:R-:W-:Y:S01]  /*90f0*/  IADD3 R9, P0, RZ, -R16, RZ ;  /* 0x80000010ff097210 */ /* 0x000fe20007f1e0ff */
[----:B------:R-:W-:-:S04]  /*9100*/  ULDC.64 UR10, c[0x0][0x640] ;  /* 0x00019000000a7ab9 */ /* 0x000fc80000000a00 */
[----:B------:R-:W-:Y:S01]  /*9110*/  IMAD.X R6, RZ, RZ, ~R6, P0 ;  /* 0x000000ffff067224 */ /* 0x000fe200000e0e06 */
[----:B------:R-:W-:-:S03]  /*9120*/  ISETP.NE.U32.AND P0, PT, RZ, UR10, PT ;  /* 0x0000000aff007c0c */ /* 0x000fc6000bf05070 */
[----:B------:R-:W-:Y:S01]  /*9130*/  IMAD R8, R6, UR8, RZ ;  /* 0x0000000806087c24 */ /* 0x000fe2000f8e02ff */
[----:B------:R-:W-:Y:S01]  /*9140*/  ISETP.NE.AND.EX P0, PT, RZ, UR11, PT, P0 ;  /* 0x0000000bff007c0c */ /* 0x000fe2000bf05300 */
[----:B------:R-:W-:Y:S01]  /*9150*/  IMAD.WIDE.U32 R6, R9, UR8, R2 ;  /* 0x0000000809067c25 */ /* 0x000fe2000f8e0002 */
[----:B------:R-:W-:-:S03]  /*9160*/  ULDC UR8, c[0x0][0x618] ;  /* 0x0001860000087ab9 */ /* 0x000fc60000000800 */
[----:B------:R-:W-:Y:S01]  /*9170*/  IMAD R9, R9, UR9, R8 ;  /* 0x0000000909097c24 */ /* 0x000fe2000f8e0208 */
[----:B------:R-:W-:Y:S01]  /*9180*/  ULDC UR9, c[0x0][0x154] ;  /* 0x0000550000097ab9 */ /* 0x000fe20000000800 */
[----:B0-----:R-:W-:Y:S02]  /*9190*/  IMAD.MOV R8, RZ, RZ, -R20 ;  /* 0x000000ffff087224 */ /* 0x001fe400078e0a14 */
[----:B------:R-:W-:Y:S01]  /*91a0*/  IMAD.IADD R7, R7, 0x1, R9 ;  /* 0x0000000107077824 */ /* 0x000fe200078e0209 */
[----:B------:R-:W0:Y:S01]  /*91b0*/  LDC R20, c[0x0][0x148] ;  /* 0x00005200ff147b82 */ /* 0x000e220000000800 */
[----:B-1----:R-:W-:Y:S01]  /*91c0*/  IMAD R17, R18, R8, R17 ;  /* 0x0000000812117224 */ /* 0x002fe200078e0211 */
[----:B------:R-:W-:Y:S02]  /*91d0*/  I2FP.F32.U32 R8, R13 ;  /* 0x0000000d00087245 */ /* 0x000fe40000201000 */
[--C-:B------:R-:W-:Y:S02]  /*91e0*/  SHF.R.U64 R18, R6, UR8, R7.reuse ;  /* 0x0000000806127c19 */ /* 0x100fe40008001207 */
[----:B------:R-:W-:Y:S01]  /*91f0*/  SHF.R.U32.HI R7, RZ, UR8, R7 ;  /* 0x00000008ff077c19 */ /* 0x000fe20008011607 */
[----:B------:R-:W-:Y:S01]  /*9200*/  FMUL R8, R8, UR9 ;  /* 0x0000000908087c20 */ /* 0x000fe20008400000 */
[----:B------:R-:W-:-:S02]  /*9210*/  ULDC UR8, c[0x0][0x608] ;  /* 0x0001820000087ab9 */ /* 0x000fc40000000800 */
[--C-:B------:R-:W-:Y:S01]  /*9220*/  SHF.R.U64 R22, R18, UR8, R7.reuse ;  /* 0x0000000812167c19 */ /* 0x100fe20008001207 */
[----:B------:R1:W2:Y:S01]  /*9230*/  F2I.U32.TRUNC.NTZ R23, R8 ;  /* 0x0000000800177305 */ /* 0x0002a2000020f000 */
[----:B------:R-:W-:Y:S01]  /*9240*/  SHF.R.U32.HI R7, RZ, UR8, R7 ;  /* 0x00000008ff077c19 */ /* 0x000fe20008011607 */
[----:B------:R-:W-:-:S03]  /*9250*/  ULDC UR8, c[0x0][0x658] ;  /* 0x0001960000087ab9 */ /* 0x000fc60000000800 */
[--C-:B------:R-:W-:Y:S02]  /*9260*/  SHF.R.U64 R19, R22, UR8, R7.reuse ;  /* 0x0000000816137c19 */ /* 0x100fe40008001207 */
[----:B------:R-:W-:-:S03]  /*9270*/  SHF.R.U32.HI R21, RZ, UR8, R7 ;  /* 0x00000008ff157c19 */ /* 0x000fc60008011607 */
[----:B------:R-:W-:Y:S02]  /*9280*/  IMAD.MOV.U32 R6, RZ, RZ, R19 ;  /* 0x000000ffff067224 */ /* 0x000fe400078e0013 */
[----:B------:R-:W-:Y:S01]  /*9290*/  IMAD.MOV.U32 R7, RZ, RZ, R21 ;  /* 0x000000ffff077224 */ /* 0x000fe200078e0015 */
[----:B-1----:R-:W-:Y:S06]  /*92a0*/  @!P0 BRA `(.L_x_186) ;  /* 0x0000000000288947 */ /* 0x002fec0003800000 */
        /* <DEDUP_REMOVED lines=10> */
.L_x_186:
[----:B------:R-:W-:Y:S01]  /*9350*/  ULDC UR8, c[0x0][0x648] ;  /* 0x0001920000087ab9 */ /* 0x000fe20000000800 */
[----:B--2---:R-:W-:Y:S01]  /*9360*/  IMAD.MOV R23, RZ, RZ, -R23 ;  /* 0x000000ffff177224 */ /* 0x004fe200078e0a17 */
[----:B------:R-:W-:Y:S01]  /*9370*/  SHF.R.U64 R7, R6, UR8, R7 ;  /* 0x0000000806077c19 */ /* 0x000fe20008001207 */
[----:B------:R-:W-:Y:S01]  /*9380*/  ULDC UR8, c[0x0][0x638] ;  /* 0x00018e0000087ab9 */ /* 0x000fe20000000800 */
[----:B------:R-:W-:Y:S01]  /*9390*/  LOP3.LUT R6, R22, UR7, RZ, 0xc0, !PT ;  /* 0x0000000716067c12 */ /* 0x000fe2000f8ec0ff */
[----:B0-----:R-:W-:Y:S01]  /*93a0*/  @P2 IMAD R17, R20, R23, R13 ;  /* 0x0000001714112224 */ /* 0x001fe200078e020d */
[----:B------:R-:W-:Y:S01]  /*93b0*/  LOP3.LUT R18, R18, UR4, RZ, 0xc0, !PT ;  /* 0x0000000412127c12 */ /* 0x000fe2000f8ec0ff */
[----:B------:R-:W-:Y:S01]  /*93c0*/  IMAD.MOV R8, RZ, RZ, -R7 ;  /* 0x000000ffff087224 */ /* 0x000fe200078e0a07 */
[----:B------:R-:W-:Y:S01]  /*93d0*/  ULDC UR9, c[0x0][0x610] ;  /* 0x0001840000097ab9 */ /* 0x000fe20000000800 */
[----:B------:R-:W-:Y:S02]  /*93e0*/  IMAD R6, R7, UR5, R6 ;  /* 0x0000000507067c24 */ /* 0x000fe4000f8e0206 */
[----:B------:R-:W-:Y:S01]  /*93f0*/  IMAD R19, R8, UR8, R19 ;  /* 0x0000000808137c24 */ /* 0x000fe2000f8e0213 */
[----:B------:R-:W-:Y:S01]  /*9400*/  ULDC UR8, c[0x0][0x600] ;  /* 0x0001800000087ab9 */ /* 0x000fe20000000800 */
[----:B------:R-:W-:-:S02]  /*9410*/  IMAD R6, R6, UR9, R17 ;  /* 0x0000000906067c24 */ /* 0x000fc4000f8e0211 */
[----:B------:R-:W-:Y:S02]  /*9420*/  IMAD R19, R19, UR8, R18 ;  /* 0x0000000813137c24 */ /* 0x000fe4000f8e0212 */
[----:B------:R-:W-:-:S03]  /*9430*/  IMAD.MOV.U32 R7, RZ, RZ, 0x1 ;  /* 0x00000001ff077424 */ /* 0x000fc600078e00ff */
[----:B------:R-:W-:Y:S02]  /*9440*/  SEL R17, R19, R6, !P2 ;  /* 0x0000000613117207 */ /* 0x000fe40005000000 */
[----:B------:R-:W-:-:S07]  /*9450*/  SEL R6, R6, R19, !P2 ;  /* 0x0000001306067207 */ /* 0x000fce0005000000 */
.L_x_184:
[----:B------:R-:W-:Y:S05]  /*9460*/  BSYNC B1 ;  /* 0x0000000000017941 */ /* 0x000fea0003800000 */
.L_x_183:
[----:B------:R-:W-:-:S13]  /*9470*/  LOP3.LUT P0, RZ, R7, 0xff, RZ, 0xc0, !PT ;  /* 0x000000ff07ff7812 */ /* 0x000fda000780c0ff */
[----:B------:R-:W-:Y:S05]  /*9480*/  @P0 BRA `(.L_x_187) ;  /* 0xfffffff400400947 */ /* 0x000fea000383ffff */
[----:B------:R-:W-:Y:S05]  /*9490*/  BSYNC B0 ;  /* 0x0000000000007941 */ /* 0x000fea0003800000 */
.L_x_176:
[----:B------:R-:W-:-:S03]  /*94a0*/  UMOV UR8, 0xffffffff ;  /* 0xffffffff00087882 */ /* 0x000fc60000000000 */
[----:B------:R-:W-:Y:S05]  /*94b0*/  BRA.DIV UR8, `(.L_x_188) ;  /* 0x00000012087c7947 */ /* 0x000fea000b800000 */
[----:B------:R-:W-:-:S13]  /*94c0*/  ELECT P0, URZ, PT ;  /* 0x00000000003f782f */ /* 0x000fda0003800000 */
.L_x_226:
[----:B------:R-:W-:Y:S04]  /*94d0*/  BSSY B0, `(.L_x_189) ;  /* 0x0000103000007945 */ /* 0x000fe80003800000 */
[----:B------:R-:W-:Y:S05]  /*94e0*/  @!P0 BRA `(.L_x_190) ;  /* 0x0000001000048947 */ /* 0x000fea0003800000 */
[----:B------:R-:W-:-:S04]  /*94f0*/  LOP3.LUT R4, R4, 0x2, RZ, 0xfc, !PT ;  /* 0x0000000204047812 */ /* 0x000fc800078efcff */
[----:B------:R-:W-:-:S13]  /*9500*/  ISETP.NE.AND P0, PT, R4, 0x3, PT ;  /* 0x000000030400780c */ /* 0x000fda0003f05270 */
[----:B------:R-:W-:Y:S05]  /*9510*/  @!P0 BRA `(.L_x_191) ;  /* 0x0000000000048947 */ /* 0x000fea0003800000 */
[----:B------:R-:W-:Y:S01]  /*9520*/  BPT.TRAP 0x1 ;  /* 0x000000040000795c */ /* 0x000fe20000300000 */
.L_x_191:
[----:B------:R-:W0:Y:S01]  /*9530*/  S2R R3, SR_CgaCtaId ;  /* 0x0000000000037919 */ /* 0x000e220000008800 */
[----:B------:R-:W-:-:S04]  /*9540*/  MOV R0, 0x400 ;  /* 0x0000040000007802 */ /* 0x000fc80000000f00 */
[----:B0-----:R-:W-:Y:S02]  /*9550*/  LEA R0, R3, R0, 0x18 ;  /* 0x0000000003007211 */ /* 0x001fe400078ec0ff */
[----:B------:R-:W-:-:S03]  /*9560*/  SHF.L.U32 R3, R11, 0x1f, RZ ;  /* 0x0000001f0b037819 */ /* 0x000fc600000006ff */
[----:B------:R-:W-:-:S04]  /*9570*/  VIADD R0, R0, 0xe0 ;  /* 0x000000e000007836 */ /* 0x000fc80000000000 */
[C---:B------:R-:W-:Y:S02]  /*9580*/  IMAD R6, R5.reuse, 0x8, R0 ;  /* 0x0000000805067824 */ /* 0x040fe400078e0200 */
[----:B------:R-:W-:Y:S02]  /*9590*/  VIADD R5, R5, 0x1 ;  /* 0x0000000105057836 */ /* 0x000fe40000000000 */
[----:B------:R-:W0:Y:S03]  /*95a0*/  SYNCS.PHASECHK.TRANS64.TRYWAIT P0, [R6+URZ], R3 ;  /* 0x00000003060075a7 */ /* 0x000e26000800017f */
[----:B------:R-:W-:-:S04]  /*95b0*/  ISETP.NE.AND P1, PT, R5, 0x1c, PT ;  /* 0x0000001c0500780c */ /* 0x000fc80003f25270 */
[----:B------:R-:W-:Y:S02]  /*95c0*/  SEL R2, RZ, 0x1, P1 ;  /* 0x00000001ff027807 */ /* 0x000fe40000800000 */
[----:B------:R-:W-:Y:S02]  /*95d0*/  SEL R5, R5, RZ, P1 ;  /* 0x000000ff05057207 */ /* 0x000fe40000800000 */
[----:B------:R-:W-:-:S03]  /*95e0*/  LOP3.LUT R8, R11, R2, RZ, 0x3c, !PT ;  /* 0x000000020b087212 */ /* 0x000fc600078e3cff */
[----:B------:R-:W-:Y:S01]  /*95f0*/  IMAD R7, R5, 0x8, R0 ;  /* 0x0000000805077824 */ /* 0x000fe200078e0200 */
[----:B------:R-:W-:Y:S01]  /*9600*/  SHF.L.U32 R4, R8, 0x1f, RZ ;  /* 0x0000001f08047819 */ /* 0x000fe200000006ff */
[----:B0-----:R-:W-:Y:S06]  /*9610*/  @!P0 BRA `(.L_x_192) ;  /* 0x0000001000448947 */ /* 0x001fec0003800000 */
.L_x_227:
[----:B------:R-:W1:Y:S01]  /*9620*/  SYNCS.PHASECHK.TRANS64.TRYWAIT P0, [R7+URZ], R4 ;  /* 0x00000004070075a7 */ /* 0x000e62000800017f */
[----:B------:R-:W-:-:S05]  /*9630*/  VIADD R2, R5, 0x1 ;  /* 0x0000000105027836 */ /* 0x000fca0000000000 */
[----:B------:R-:W-:-:S04]  /*9640*/  ISETP.NE.AND P1, PT, R2, 0x1c, PT ;  /* 0x0000001c0200780c */ /* 0x000fc80003f25270 */
[----:B0-----:R-:W-:Y:S02]  /*9650*/  SEL R3, RZ, 0x1, P1 ;  /* 0x00000001ff037807 */ /* 0x001fe40000800000 */
[----:B------:R-:W-:Y:S02]  /*9660*/  SEL R9, R2, RZ, P1 ;  /* 0x000000ff02097207 */ /* 0x000fe40000800000 */
[----:B------:R-:W-:-:S03]  /*9670*/  LOP3.LUT R8, R8, R3, RZ, 0x3c, !PT ;  /* 0x0000000308087212 */ /* 0x000fc600078e3cff */
[----:B------:R-:W-:Y:S01]  /*9680*/  IMAD R6, R9, 0x8, R0 ;  /* 0x0000000809067824 */ /* 0x000fe200078e0200 */
[----:B------:R-:W-:Y:S01]  /*9690*/  SHF.L.U32 R5, R8, 0x1f, RZ ;  /* 0x0000001f08057819 */ /* 0x000fe200000006ff */
[----:B-1----:R-:W-:Y:S06]  /*96a0*/  @!P0 BRA `(.L_x_193) ;  /* 0x0000001000348947 */ /* 0x002fec0003800000 */
.L_x_228:
[----:B------:R-:W1:Y:S01]  /*96b0*/  SYNCS.PHASECHK.TRANS64.TRYWAIT P0, [R6+URZ], R5 ;  /* 0x00000005060075a7 */ /* 0x000e62000800017f */
[----:B------:R-:W-:-:S05]  /*96c0*/  VIADD R2, R9, 0x1 ;  /* 0x0000000109027836 */ /* 0x000fca0000000000 */
[----:B------:R-:W-:-:S04]  /*96d0*/  ISETP.NE.AND P1, PT, R2, 0x1c, PT ;  /* 0x0000001c0200780c */ /* 0x000fc80003f25270 */
[----:B------:R-:W-:Y:S02]  /*96e0*/  SEL R3, RZ, 0x1, P1 ;  /* 0x00000001ff037807 */ /* 0x000fe40000800000 */
[----:B0-----:R-:W-:Y:S02]  /*96f0*/  SEL R7, R2, RZ, P1 ;  /* 0x000000ff02077207 */ /* 0x001fe40000800000 */
[----:B------:R-:W-:-:S03]  /*9700*/  LOP3.LUT R8, R8, R3, RZ, 0x3c, !PT ;  /* 0x0000000308087212 */ /* 0x000fc600078e3cff */
[----:B------:R-:W-:Y:S01]  /*9710*/  IMAD R9, R7, 0x8, R0 ;  /* 0x0000000807097824 */ /* 0x000fe200078e0200 */
[----:B------:R-:W-:Y:S01]  /*9720*/  SHF.L.U32 R4, R8, 0x1f, RZ ;  /* 0x0000001f08047819 */ /* 0x000fe200000006ff */
[----:B-1----:R-:W-:Y:S06]  /*9730*/  @!P0 BRA `(.L_x_194) ;  /* 0x0000001000248947 */ /* 0x002fec0003800000 */
.L_x_229:
[----:B------:R-:W1:Y:S01]  /*9740*/  SYNCS.PHASECHK.TRANS64.TRYWAIT P0, [R9+URZ], R4 ;  /* 0x00000004090075a7 */ /* 0x000e62000800017f */
[----:B------:R-:W-:-:S05]  /*9750*/  VIADD R2, R7, 0x1 ;  /* 0x0000000107027836 */ /* 0x000fca0000000000 */
[----:B------:R-:W-:-:S04]  /*9760*/  ISETP.NE.AND P1, PT, R2, 0x1c, PT ;  /* 0x0000001c0200780c */ /* 0x000fc80003f25270 */
[----:B------:R-:W-:Y:S02]  /*9770*/  SEL R3, RZ, 0x1, P1 ;  /* 0x00000001ff037807 */ /* 0x000fe40000800000 */
[----:B------:R-:W-:Y:S02]  /*9780*/  SEL R7, R2, RZ, P1 ;  /* 0x000000ff02077207 */ /* 0x000fe40000800000 */
[----:B------:R-:W-:-:S03]  /*9790*/  LOP3.LUT R8, R8, R3, RZ, 0x3c, !PT ;  /* 0x0000000308087212 */ /* 0x000fc600078e3cff */
[----:B0-----:R-:W-:Y:S01]  /*97a0*/  IMAD R6, R7, 0x8, R0 ;  /* 0x0000000807067824 */ /* 0x001fe200078e0200 */
[----:B------:R-:W-:Y:S01]  /*97b0*/  SHF.L.U32 R5, R8, 0x1f, RZ ;  /* 0x0000001f08057819 */ /* 0x000fe200000006ff */
[----:B-1----:R-:W-:Y:S06]  /*97c0*/  @!P0 BRA `(.L_x_195) ;  /* 0x0000001000148947 */ /* 0x002fec0003800000 */
.L_x_230:
        /* <DEDUP_REMOVED lines=9> */
.L_x_231:
        /* <DEDUP_REMOVED lines=9> */
.L_x_232:
        /* <DEDUP_REMOVED lines=9> */
.L_x_233:
        /* <DEDUP_REMOVED lines=9> */
.L_x_234:
        /* <DEDUP_REMOVED lines=9> */
.L_x_235:
        /* <DEDUP_REMOVED lines=9> */
.L_x_236:
        /* <DEDUP_REMOVED lines=9> */
.L_x_237:
        /* <DEDUP_REMOVED lines=9> */
.L_x_238:
        /* <DEDUP_REMOVED lines=9> */
.L_x_239:
        /* <DEDUP_REMOVED lines=9> */
.L_x_240:
        /* <DEDUP_REMOVED lines=9> */
.L_x_241:
        /* <DEDUP_REMOVED lines=9> */
.L_x_242:
        /* <DEDUP_REMOVED lines=9> */
.L_x_243:
        /* <DEDUP_REMOVED lines=9> */
.L_x_244:
        /* <DEDUP_REMOVED lines=9> */
.L_x_245:
        /* <DEDUP_REMOVED lines=9> */
.L_x_246:
        /* <DEDUP_REMOVED lines=9> */
.L_x_247:
        /* <DEDUP_REMOVED lines=9> */
.L_x_248:
        /* <DEDUP_REMOVED lines=9> */
.L_x_249:
        /* <DEDUP_REMOVED lines=9> */
.L_x_250:
        /* <DEDUP_REMOVED lines=9> */
.L_x_251:
        /* <DEDUP_REMOVED lines=9> */
.L_x_252:
[----:B------:R-:W1:Y:S01]  /*a430*/  SYNCS.PHASECHK.TRANS64.TRYWAIT P0, [R6+URZ], R5 ;  /* 0x00000005060075a7 */ /* 0x000e62000800017f */
[----:B------:R-:W-:-:S05]  /*a440*/  VIADD R2, R7, 0x1 ;  /* 0x0000000107027836 */ /* 0x000fca0000000000 */
[----:B------:R-:W-:-:S04]  /*a450*/  ISETP.NE.AND P1, PT, R2, 0x1c, PT ;  /* 0x0000001c0200780c */ /* 0x000fc80003f25270 */
[----:B0-----:R-:W-:Y:S02]  /*a460*/  SEL R4, RZ, 0x1, P1 ;  /* 0x00000001ff047807 */ /* 0x001fe40000800000 */
[----:B------:R-:W-:Y:S02]  /*a470*/  SEL R3, R2, RZ, P1 ;  /* 0x000000ff02037207 */ /* 0x000fe40000800000 */
[----:B------:R-:W-:Y:S01]  /*a480*/  LOP3.LUT R4, R11, R4, RZ, 0x3c, !PT ;  /* 0x000000040b047212 */ /* 0x000fe200078e3cff */
[----:B-1----:R-:W-:Y:S06]  /*a490*/  @!P0 BRA `(.L_x_218) ;  /* 0x0000000800ac8947 */ /* 0x002fec0003800000 */
.L_x_253:
[----:B------:R-:W-:Y:S01]  /*a4a0*/  IMAD R3, R3, 0x8, R0 ;  /* 0x0000000803037824 */ /* 0x000fe200078e0200 */
[----:B------:R-:W-:-:S07]  /*a4b0*/  SHF.L.U32 R0, R4, 0x1f, RZ ;  /* 0x0000001f04007819 */ /* 0x000fce00000006ff */
.L_x_219:
[----:B-1----:R1:W2:Y:S02]  /*a4c0*/  SYNCS.PHASECHK.TRANS64.TRYWAIT P0, [R3+URZ], R0 ;  /* 0x00000000030075a7 */ /* 0x0022a4000800017f */
[----:B--2---:R-:W-:Y:S05]  /*a4d0*/  @!P0 NANOSLEEP.SYNCS 0x989680 ;  /* 0x009896800000895d */ /* 0x004fea0003900000 */
[----:B------:R-:W2:Y:S02]  /*a4e0*/  @!P0 SYNCS.PHASECHK.TRANS64 P0, [R3+URZ], R0 ;  /* 0x00000000030085a7 */ /* 0x000ea4000800007f */
[----:B--2---:R-:W-:Y:S05]  /*a4f0*/  @!P0 BRA `(.L_x_219) ;  /* 0xfffffffc00f08947 */ /* 0x004fea000383ffff */
.L_x_190:
[----:B------:R-:W-:Y:S05]  /*a500*/  BSYNC B0 ;  /* 0x0000000000007941 */ /* 0x000fea0003800000 */
.L_x_189:
[----:B------:R-:W-:Y:S05]  /*a510*/  EXIT ;  /* 0x000000000000794d */ /* 0x000fea0003800000 */
.L_x_22:
[----:B-1----:R-:W-:-:S04]  /*a520*/  IMAD.U32 R13, RZ, RZ, UR6 ;  /* 0x00000006ff0d7e24 */ /* 0x002fc8000f8e00ff */
[----:B------:R1:W4:Y:S03]  /*a530*/  SYNCS.PHASECHK.TRANS64.TRYWAIT P0, [R13+URZ], R12 ;  /* 0x0000000c0d0075a7 */ /* 0x000326000800017f */
[----:B----4-:R-:W-:Y:S05]  /*a540*/  @!P0 NANOSLEEP.SYNCS 0x989680 ;  /* 0x009896800000895d */ /* 0x010fea0003900000 */
[----:B------:R-:W4:Y:S02]  /*a550*/  @!P0 SYNCS.PHASECHK.TRANS64 P0, [R13+URZ], R12 ;  /* 0x0000000c0d0085a7 */ /* 0x000f24000800007f */
[----:B----4-:R-:W-:Y:S05]  /*a560*/  @!P0 BRA `(.L_x_22) ;  /* 0xfffffffc00ec8947 */ /* 0x010fea000383ffff */
[----:B------:R-:W-:Y:S05]  /*a570*/  BRA `(.L_x_21) ;  /* 0xffffff7400747947 */ /* 0x000fea000383ffff */
.L_x_28:
[----:B-1----:R-:W-:-:S04]  /*a580*/  IMAD.U32 R145, RZ, RZ, UR12 ;  /* 0x0000000cff917e24 */ /* 0x002fc8000f8e00ff */
[----:B------:R1:W4:Y:S03]  /*a590*/  SYNCS.PHASECHK.TRANS64.TRYWAIT P0, [R145+URZ], R140 ;  /* 0x0000008c910075a7 */ /* 0x000326000800017f */
[----:B----4-:R-:W-:Y:S05]  /*a5a0*/  @!P0 NANOSLEEP.SYNCS 0x989680 ;  /* 0x009896800000895d */ /* 0x010fea0003900000 */
[----:B------:R-:W4:Y:S02]  /*a5b0*/  @!P0 SYNCS.PHASECHK.TRANS64 P0, [R145+URZ], R140 ;  /* 0x0000008c910085a7 */ /* 0x000f24000800007f */
[----:B----4-:R-:W-:Y:S05]  /*a5c0*/  @!P0 BRA `(.L_x_28) ;  /* 0xfffffffc00ec8947 */ /* 0x010fea000383ffff */
[----:B------:R-:W-:Y:S05]  /*a5d0*/  BRA `(.L_x_27) ;  /* 0xffffff7c00a47947 */ /* 0x000fea000383ffff */
.L_x_177:
[----:B------:R-:W-:Y:S01]  /*a5e0*/  BSSY B1, `(.L_x_220) ;  /* 0x0000006000017945 */ /* 0x000fe20003800000 */
[----:B------:R-:W-:-:S07]  /*a5f0*/  IMAD.MOV.U32 R7, RZ, RZ, -0x1 ;  /* 0xffffffffff077424 */ /* 0x000fce00078e00ff */
[----:B------:R-:W-:Y:S05]  /*a600*/  WARPSYNC.COLLECTIVE R7, `(.L_x_221) ;  /* 0x00000000070c7348 */ /* 0x000fea0003c00000 */
[----:B------:R-:W-:Y:S02]  /*a610*/  ELECT P0, UR62, PT ;  /* 0x00000000003e782f */ /* 0x000fe40003800000 */
[----:B------:R-:W-:Y:S01]  /*a620*/  MOV R7, UR62 ;  /* 0x0000003e00077c02 */ /* 0x000fe20008000f00 */
[----:B------:R-:W-:Y:S10]  /*a630*/  ENDCOLLECTIVE ;  /* 0x000000000000791b */ /* 0x000ff40003800000 */
.L_x_221:
[----:B------:R-:W-:Y:S05]  /*a640*/  BSYNC B1 ;  /* 0x0000000000017941 */ /* 0x000fea0003800000 */
.L_x_220:
[----:B------:R-:W-:Y:S05]  /*a650*/  BRA `(.L_x_222) ;  /* 0xffffffe000d87947 */ /* 0x000fea000383ffff */
.L_x_180:
[----:B0-----:R0:W1:Y:S02]  /*a660*/  SYNCS.PHASECHK.TRANS64.TRYWAIT P0, [R18+URZ+0xe0], R9 ;  /* 0x0000e009120075a7 */ /* 0x001064000800017f */
[----:B-1----:R-:W-:Y:S05]  /*a670*/  @!P0 NANOSLEEP.SYNCS 0x989680 ;  /* 0x009896800000895d */ /* 0x002fea0003900000 */
[----:B------:R-:W1:Y:S02]  /*a680*/  @!P0 SYNCS.PHASECHK.TRANS64 P0, [R18+URZ+0xe0], R9 ;  /* 0x0000e009120085a7 */ /* 0x000e64000800007f */
[----:B-1----:R-:W-:Y:S05]  /*a690*/  @!P0 BRA `(.L_x_180) ;  /* 0xfffffffc00f08947 */ /* 0x002fea000383ffff */
[----:B------:R-:W-:Y:S05]  /*a6a0*/  BRA `(.L_x_223) ;  /* 0xffffffe400147947 */ /* 0x000fea000383ffff */
.L_x_188:
[----:B------:R-:W-:Y:S01]  /*a6b0*/  BSSY B0, `(.L_x_224) ;  /* 0x0000006000007945 */ /* 0x000fe20003800000 */
[----:B------:R-:W-:-:S07]  /*a6c0*/  IMAD.MOV.U32 R7, RZ, RZ, -0x1 ;  /* 0xffffffffff077424 */ /* 0x000fce00078e00ff */
[----:B------:R-:W-:Y:S05]  /*a6d0*/  WARPSYNC.COLLECTIVE R7, `(.L_x_225) ;  /* 0x00000000070c7348 */ /* 0x000fea0003c00000 */
[----:B------:R-:W-:Y:S02]  /*a6e0*/  ELECT P0, UR62, PT ;  /* 0x00000000003e782f */ /* 0x000fe40003800000 */
[----:B------:R-:W-:Y:S01]  /*a6f0*/  MOV R7, UR62 ;  /* 0x0000003e00077c02 */ /* 0x000fe20008000f00 */
[----:B------:R-:W-:Y:S10]  /*a700*/  ENDCOLLECTIVE ;  /* 0x000000000000791b */ /* 0x000ff40003800000 */
.L_x_225:
[----:B------:R-:W-:Y:S05]  /*a710*/  BSYNC B0 ;  /* 0x0000000000007941 */ /* 0x000fea0003800000 */
.L_x_224:
[----:B------:R-:W-:Y:S05]  /*a720*/  BRA `(.L_x_226) ;  /* 0xffffffec00687947 */ /* 0x000fea000383ffff */
.L_x_192:
[----:B0-----:R0:W1:Y:S02]  /*a730*/  SYNCS.PHASECHK.TRANS64.TRYWAIT P0, [R6+URZ], R3 ;  /* 0x00000003060075a7 */ /* 0x001064000800017f */
[----:B-1----:R-:W-:Y:S05]  /*a740*/  @!P0 NANOSLEEP.SYNCS 0x989680 ;  /* 0x009896800000895d */ /* 0x002fea0003900000 */
[----:B------:R-:W1:Y:S02]  /*a750*/  @!P0 SYNCS.PHASECHK.TRANS64 P0, [R6+URZ], R3 ;  /* 0x00000003060085a7 */ /* 0x000e64000800007f */
[----:B-1----:R-:W-:Y:S05]  /*a760*/  @!P0 BRA `(.L_x_192) ;  /* 0xfffffffc00f08947 */ /* 0x002fea000383ffff */
[----:B------:R-:W-:Y:S05]  /*a770*/  BRA `(.L_x_227) ;  /* 0xffffffec00a87947 */ /* 0x000fea000383ffff */
.L_x_193:
[----:B0-----:R0:W1:Y:S02]  /*a780*/  SYNCS.PHASECHK.TRANS64.TRYWAIT P0, [R7+URZ], R4 ;  /* 0x00000004070075a7 */ /* 0x001064000800017f */
[----:B-1----:R-:W-:Y:S05]  /*a790*/  @!P0 NANOSLEEP.SYNCS 0x989680 ;  /* 0x009896800000895d */ /* 0x002fea0003900000 */
[----:B------:R-:W1:Y:S02]  /*a7a0*/  @!P0 SYNCS.PHASECHK.TRANS64 P0, [R7+URZ], R4 ;  /* 0x00000004070085a7 */ /* 0x000e64000800007f */
[----:B-1----:R-:W-:Y:S05]  /*a7b0*/  @!P0 BRA `(.L_x_193) ;  /* 0xfffffffc00f08947 */ /* 0x002fea000383ffff */
[----:B------:R-:W-:Y:S05]  /*a7c0*/  BRA `(.L_x_228) ;  /* 0xffffffec00b87947 */ /* 0x000fea000383ffff */
.L_x_194:
[----:B0-----:R0:W1:Y:S02]  /*a7d0*/  SYNCS.PHASECHK.TRANS64.TRYWAIT P0, [R6+URZ], R5 ;  /* 0x00000005060075a7 */ /* 0x001064000800017f */
[----:B-1----:R-:W-:Y:S05]  /*a7e0*/  @!P0 NANOSLEEP.SYNCS 0x989680 ;  /* 0x009896800000895d */ /* 0x002fea0003900000 */
[----:B------:R-:W1:Y:S02]  /*a7f0*/  @!P0 SYNCS.PHASECHK.TRANS64 P0, [R6+URZ], R5 ;  /* 0x00000005060085a7 */ /* 0x000e64000800007f */
[----:B-1----:R-:W-:Y:S05]  /*a800*/  @!P0 BRA `(.L_x_194) ;  /* 0xfffffffc00f08947 */ /* 0x002fea000383ffff */
[----:B------:R-:W-:Y:S05]  /*a810*/  BRA `(.L_x_229) ;  /* 0xffffffec00c87947 */ /* 0x000fea000383ffff */
.L_x_195:
[----:B0-----:R0:W1:Y:S02]  /*a820*/  SYNCS.PHASECHK.TRANS64.TRYWAIT P0, [R9+URZ], R4 ;  /* 0x00000004090075a7 */ /* 0x001064000800017f */
[----:B-1----:R-:W-:Y:S05]  /*a830*/  @!P0 NANOSLEEP.SYNCS 0x989680 ;  /* 0x009896800000895d */ /* 0x002fea0003900000 */
[----:B------:R-:W1:Y:S02]  /*a840*/  @!P0 SYNCS.PHASECHK.TRANS64 P0, [R9+URZ], R4 ;  /* 0x00000004090085a7 */ /* 0x000e64000800007f */
[----:B-1----:R-:W-:Y:S05]  /*a850*/  @!P0 BRA `(.L_x_195) ;  /* 0xfffffffc00f08947 */ /* 0x002fea000383ffff */
[----:B------:R-:W-:Y:S05]  /*a860*/  BRA `(.L_x_230) ;  /* 0xffffffec00d87947 */ /* 0x000fea000383ffff */
.L_x_196:
[----:B0-----:R0:W1:Y:S02]  /*a870*/  SYNCS.PHASECHK.TRANS64.TRYWAIT P0, [R6+URZ], R5 ;  /* 0x00000005060075a7 */ /* 0x001064000800017f */
[----:B-1----:R-:W-:Y:S05]  /*a880*/  @!P0 NANOSLEEP.SYNCS 0x989680 ;  /* 0x009896800000895d */ /* 0x002fea0003900000 */
[----:B------:R-:W1:Y:S02]  /*a890*/  @!P0 SYNCS.PHASECHK.TRANS64 P0, [R6+URZ], R5 ;  /* 0x00000005060085a7 */ /* 0x000e64000800007f */
[----:B-1----:R-:W-:Y:S05]  /*a8a0*/  @!P0 BRA `(.L_x_196) ;  /* 0xfffffffc00f08947 */ /* 0x002fea000383ffff */
[----:B------:R-:W-:Y:S05]  /*a8b0*/  BRA `(.L_x_231) ;  /* 0xffffffec00e87947 */ /* 0x000fea000383ffff */
.L_x_197:
[----:B0-----:R0:W1:Y:S02]  /*a8c0*/  SYNCS.PHASECHK.TRANS64.TRYWAIT P0, [R9+URZ], R4 ;  /* 0x00000004090075a7 */ /* 0x001064000800017f */
[----:B-1----:R-:W-:Y:S05]  /*a8d0*/  @!P0 NANOSLEEP.SYNCS 0x989680 ;  /* 0x009896800000895d */ /* 0x002fea0003900000 */
[----:B------:R-:W1:Y:S02]  /*a8e0*/  @!P0 SYNCS.PHASECHK.TRANS64 P0, [R9+URZ], R4 ;  /* 0x00000004090085a7 */ /* 0x000e64000800007f */
[----:B-1----:R-:W-:Y:S05]  /*a8f0*/  @!P0 BRA `(.L_x_197) ;  /* 0xfffffffc00f08947 */ /* 0x002fea000383ffff */
[----:B------:R-:W-:Y:S05]  /*a900*/  BRA `(.L_x_232) ;  /* 0xffffffec00f87947 */ /* 0x000fea000383ffff */
.L_x_198:
[----:B0-----:R0:W1:Y:S02]  /*a910*/  SYNCS.PHASECHK.TRANS64.TRYWAIT P0, [R6+URZ], R5 ;  /* 0x00000005060075a7 */ /* 0x001064000800017f */
[----:B-1----:R-:W-:Y:S05]  /*a920*/  @!P0 NANOSLEEP.SYNCS 0x989680 ;  /* 0x009896800000895d */ /* 0x002fea0003900000 */
[----:B------:R-:W1:Y:S02]  /*a930*/  @!P0 SYNCS.PHASECHK.TRANS64 P0, [R6+URZ], R5 ;  /* 0x00000005060085a7 */ /* 0x000e64000800007f */
[----:B-1----:R-:W-:Y:S05]  /*a940*/  @!P0 BRA `(.L_x_198) ;  /* 0xfffffffc00f08947 */ /* 0x002fea000383ffff */
[----:B------:R-:W-:Y:S05]  /*a950*/  BRA `(.L_x_233) ;  /* 0xfffffff000087947 */ /* 0x000fea000383ffff */
.L_x_199:
[----:B0-----:R0:W1:Y:S02]  /*a960*/  SYNCS.PHASECHK.TRANS64.TRYWAIT P0, [R9+URZ], R4 ;  /* 0x00000004090075a7 */ /* 0x001064000800017f */
[----:B-1----:R-:W-:Y:S05]  /*a970*/  @!P0 NANOSLEEP.SYNCS 0x989680 ;  /* 0x009896800000895d */ /* 0x002fea0003900000 */
[----:B------:R-:W1:Y:S02]  /*a980*/  @!P0 SYNCS.PHASECHK.TRANS64 P0, [R9+URZ], R4 ;  /* 0x00000004090085a7 */ /* 0x000e64000800007f */
[----:B-1----:R-:W-:Y:S05]  /*a990*/  @!P0 BRA `(.L_x_199) ;  /* 0xfffffffc00f08947 */ /* 0x002fea000383ffff */
[----:B------:R-:W-:Y:S05]  /*a9a0*/  BRA `(.L_x_234) ;  /* 0xfffffff000187947 */ /* 0x000fea000383ffff */
.L_x_200:
[----:B0-----:R0:W1:Y:S02]  /*a9b0*/  SYNCS.PHASECHK.TRANS64.TRYWAIT P0, [R6+URZ], R5 ;  /* 0x00000005060075a7 */ /* 0x001064000800017f */
[----:B-1----:R-:W-:Y:S05]  /*a9c0*/  @!P0 NANOSLEEP.SYNCS 0x989680 ;  /* 0x009896800000895d */ /* 0x002fea0003900000 */
[----:B------:R-:W1:Y:S02]  /*a9d0*/  @!P0 SYNCS.PHASECHK.TRANS64 P0, [R6+URZ], R5 ;  /* 0x00000005060085a7 */ /* 0x000e64000800007f */
[----:B-1----:R-:W-:Y:S05]  /*a9e0*/  @!P0 BRA `(.L_x_200) ;  /* 0xfffffffc00f08947 */ /* 0x002fea000383ffff */
[----:B------:R-:W-:Y:S05]  /*a9f0*/  BRA `(.L_x_235) ;  /* 0xfffffff000287947 */ /* 0x000fea000383ffff */
.L_x_201:
[----:B0-----:R0:W1:Y:S02]  /*aa00*/  SYNCS.PHASECHK.TRANS64.TRYWAIT P0, [R9+URZ], R4 ;  /* 0x00000004090075a7 */ /* 0x001064000800017f */
[----:B-1----:R-:W-:Y:S05]  /*aa10*/  @!P0 NANOSLEEP.SYNCS 0x989680 ;  /* 0x009896800000895d */ /* 0x002fea0003900000 */
[----:B------:R-:W1:Y:S02]  /*aa20*/  @!P0 SYNCS.PHASECHK.TRANS64 P0, [R9+URZ], R4 ;  /* 0x00000004090085a7 */ /* 0x000e64000800007f */
[----:B-1----:R-:W-:Y:S05]  /*aa30*/  @!P0 BRA `(.L_x_201) ;  /* 0xfffffffc00f08947 */ /* 0x002fea000383ffff */
[----:B------:R-:W-:Y:S05]  /*aa40*/  BRA `(.L_x_236) ;  /* 0xfffffff000387947 */ /* 0x000fea000383ffff */
.L_x_202:
[----:B0-----:R0:W1:Y:S02]  /*aa50*/  SYNCS.PHASECHK.TRANS64.TRYWAIT P0, [R6+URZ], R5 ;  /* 0x00000005060075a7 */ /* 0x001064000800017f */
[----:B-1----:R-:W-:Y:S05]  /*aa60*/  @!P0 NANOSLEEP.SYNCS 0x989680 ;  /* 0x009896800000895d */ /* 0x002fea0003900000 */
[----:B------:R-:W1:Y:S02]  /*aa70*/  @!P0 SYNCS.PHASECHK.TRANS64 P0, [R6+URZ], R5 ;  /* 0x00000005060085a7 */ /* 0x000e64000800007f */
[----:B-1----:R-:W-:Y:S05]  /*aa80*/  @!P0 BRA `(.L_x_202) ;  /* 0xfffffffc00f08947 */ /* 0x002fea000383ffff */
[----:B------:R-:W-:Y:S05]  /*aa90*/  BRA `(.L_x_237) ;  /* 0xfffffff000487947 */ /* 0x000fea000383ffff */
.L_x_203:
[----:B0-----:R0:W1:Y:S02]  /*aaa0*/  SYNCS.PHASECHK.TRANS64.TRYWAIT P0, [R9+URZ], R4 ;  /* 0x00000004090075a7 */ /* 0x001064000800017f */
[----:B-1----:R-:W-:Y:S05]  /*aab0*/  @!P0 NANOSLEEP.SYNCS 0x989680 ;  /* 0x009896800000895d */ /* 0x002fea0003900000 */
[----:B------:R-:W1:Y:S02]  /*aac0*/  @!P0 SYNCS.PHASECHK.TRANS64 P0, [R9+URZ], R4 ;  /* 0x00000004090085a7 */ /* 0x000e64000800007f */
[----:B-1----:R-:W-:Y:S05]  /*aad0*/  @!P0 BRA `(.L_x_203) ;  /* 0xfffffffc00f08947 */ /* 0x002fea000383ffff */
[----:B------:R-:W-:Y:S05]  /*aae0*/  BRA `(.L_x_238) ;  /* 0xfffffff000587947 */ /* 0x000fea000383ffff */
.L_x_204:
[----:B0-----:R0:W1:Y:S02]  /*aaf0*/  SYNCS.PHASECHK.TRANS64.TRYWAIT P0, [R6+URZ], R5 ;  /* 0x00000005060075a7 */ /* 0x001064000800017f */
[----:B-1----:R-:W-:Y:S05]  /*ab00*/  @!P0 NANOSLEEP.SYNCS 0x989680 ;  /* 0x009896800000895d */ /* 0x002fea0003900000 */
[----:B------:R-:W1:Y:S02]  /*ab10*/  @!P0 SYNCS.PHASECHK.TRANS64 P0, [R6+URZ], R5 ;  /* 0x00000005060085a7 */ /* 0x000e64000800007f */
[----:B-1----:R-:W-:Y:S05]  /*ab20*/  @!P0 BRA `(.L_x_204) ;  /* 0xfffffffc00f08947 */ /* 0x002fea000383ffff */
[----:B------:R-:W-:Y:S05]  /*ab30*/  BRA `(.L_x_239) ;  /* 0xfffffff000687947 */ /* 0x000fea000383ffff */
.L_x_205:
[----:B0-----:R0:W1:Y:S02]  /*ab40*/  SYNCS.PHASECHK.TRANS64.TRYWAIT P0, [R9+URZ], R4 ;  /* 0x00000004090075a7 */ /* 0x001064000800017f */
[----:B-1----:R-:W-:Y:S05]  /*ab50*/  @!P0 NANOSLEEP.SYNCS 0x989680 ;  /* 0x009896800000895d */ /* 0x002fea0003900000 */
[----:B------:R-:W1:Y:S02]  /*ab60*/  @!P0 SYNCS.PHASECHK.TRANS64 P0, [R9+URZ], R4 ;  /* 0x00000004090085a7 */ /* 0x000e64000800007f */
[----:B-1----:R-:W-:Y:S05]  /*ab70*/  @!P0 BRA `(.L_x_205) ;  /* 0xfffffffc00f08947 */ /* 0x002fea000383ffff */
[----:B------:R-:W-:Y:S05]  /*ab80*/  BRA `(.L_x_240) ;  /* 0xfffffff000787947 */ /* 0x000fea000383ffff */
.L_x_206:
[----:B0-----:R0:W1:Y:S02]  /*ab90*/  SYNCS.PHASECHK.TRANS64.TRYWAIT P0, [R6+URZ], R5 ;  /* 0x00000005060075a7 */ /* 0x001064000800017f */
[----:B-1----:R-:W-:Y:S05]  /*aba0*/  @!P0 NANOSLEEP.SYNCS 0x989680 ;  /* 0x009896800000895d */ /* 0x002fea0003900000 */
[----:B------:R-:W1:Y:S02]  /*abb0*/  @!P0 SYNCS.PHASECHK.TRANS64 P0, [R6+URZ], R5 ;  /* 0x00000005060085a7 */ /* 0x000e64000800007f */
[----:B-1----:R-:W-:Y:S05]  /*abc0*/  @!P0 BRA `(.L_x_206) ;  /* 0xfffffffc00f08947 */ /* 0x002fea000383ffff */
[----:B------:R-:W-:Y:S05]  /*abd0*/  BRA `(.L_x_241) ;  /* 0xfffffff000887947 */ /* 0x000fea000383ffff */
.L_x_207:
[----:B0-----:R0:W1:Y:S02]  /*abe0*/  SYNCS.PHASECHK.TRANS64.TRYWAIT P0, [R9+URZ], R4 ;  /* 0x00000004090075a7 */ /* 0x001064000800017f */
[----:B-1----:R-:W-:Y:S05]  /*abf0*/  @!P0 NANOSLEEP.SYNCS 0x989680 ;  /* 0x009896800000895d */ /* 0x002fea0003900000 */
[----:B------:R-:W1:Y:S02]  /*ac00*/  @!P0 SYNCS.PHASECHK.TRANS64 P0, [R9+URZ], R4 ;  /* 0x00000004090085a7 */ /* 0x000e64000800007f */
[----:B-1----:R-:W-:Y:S05]  /*ac10*/  @!P0 BRA `(.L_x_207) ;  /* 0xfffffffc00f08947 */ /* 0x002fea000383ffff */
[----:B------:R-:W-:Y:S05]  /*ac20*/  BRA `(.L_x_242) ;  /* 0xfffffff000987947 */ /* 0x000fea000383ffff */
.L_x_208:
[----:B0-----:R0:W1:Y:S02]  /*ac30*/  SYNCS.PHASECHK.TRANS64.TRYWAIT P0, [R6+URZ], R5 ;  /* 0x00000005060075a7 */ /* 0x001064000800017f */
[----:B-1----:R-:W-:Y:S05]  /*ac40*/  @!P0 NANOSLEEP.SYNCS 0x989680 ;  /* 0x009896800000895d */ /* 0x002fea0003900000 */
[----:B------:R-:W1:Y:S02]  /*ac50*/  @!P0 SYNCS.PHASECHK.TRANS64 P0, [R6+URZ], R5 ;  /* 0x00000005060085a7 */ /* 0x000e64000800007f */
[----:B-1----:R-:W-:Y:S05]  /*ac60*/  @!P0 BRA `(.L_x_208) ;  /* 0xfffffffc00f08947 */ /* 0x002fea000383ffff */
[----:B------:R-:W-:Y:S05]  /*ac70*/  BRA `(.L_x_243) ;  /* 0xfffffff000a87947 */ /* 0x000fea000383ffff */
.L_x_209:
[----:B0-----:R0:W1:Y:S02]  /*ac80*/  SYNCS.PHASECHK.TRANS64.TRYWAIT P0, [R9+URZ], R4 ;  /* 0x00000004090075a7 */ /* 0x001064000800017f */
[----:B-1----:R-:W-:Y:S05]  /*ac90*/  @!P0 NANOSLEEP.SYNCS 0x989680 ;  /* 0x009896800000895d */ /* 0x002fea0003900000 */
[----:B------:R-:W1:Y:S02]  /*aca0*/  @!P0 SYNCS.PHASECHK.TRANS64 P0, [R9+URZ], R4 ;  /* 0x00000004090085a7 */ /* 0x000e64000800007f */
[----:B-1----:R-:W-:Y:S05]  /*acb0*/  @!P0 BRA `(.L_x_209) ;  /* 0xfffffffc00f08947 */ /* 0x002fea000383ffff */
[----:B------:R-:W-:Y:S05]  /*acc0*/  BRA `(.L_x_244) ;  /* 0xfffffff000b87947 */ /* 0x000fea000383ffff */
.L_x_210:
[----:B0-----:R0:W1:Y:S02]  /*acd0*/  SYNCS.PHASECHK.TRANS64.TRYWAIT P0, [R6+URZ], R5 ;  /* 0x00000005060075a7 */ /* 0x001064000800017f */
[----:B-1----:R-:W-:Y:S05]  /*ace0*/  @!P0 NANOSLEEP.SYNCS 0x989680 ;  /* 0x009896800000895d */ /* 0x002fea0003900000 */
[----:B------:R-:W1:Y:S02]  /*acf0*/  @!P0 SYNCS.PHASECHK.TRANS64 P0, [R6+URZ], R5 ;  /* 0x00000005060085a7 */ /* 0x000e64000800007f */
[----:B-1----:R-:W-:Y:S05]  /*ad00*/  @!P0 BRA `(.L_x_210) ;  /* 0xfffffffc00f08947 */ /* 0x002fea000383ffff */
[----:B------:R-:W-:Y:S05]  /*ad10*/  BRA `(.L_x_245) ;  /* 0xfffffff000c87947 */ /* 0x000fea000383ffff */
.L_x_211:
[----:B0-----:R0:W1:Y:S02]  /*ad20*/  SYNCS.PHASECHK.TRANS64.TRYWAIT P0, [R9+URZ], R4 ;  /* 0x00000004090075a7 */ /* 0x001064000800017f */
[----:B-1----:R-:W-:Y:S05]  /*ad30*/  @!P0 NANOSLEEP.SYNCS 0x989680 ;  /* 0x009896800000895d */ /* 0x002fea0003900000 */
[----:B------:R-:W1:Y:S02]  /*ad40*/  @!P0 SYNCS.PHASECHK.TRANS64 P0, [R9+URZ], R4 ;  /* 0x00000004090085a7 */ /* 0x000e64000800007f */
[----:B-1----:R-:W-:Y:S05]  /*ad50*/  @!P0 BRA `(.L_x_211) ;  /* 0xfffffffc00f08947 */ /* 0x002fea000383ffff */
[----:B------:R-:W-:Y:S05]  /*ad60*/  BRA `(.L_x_246) ;  /* 0xfffffff000d87947 */ /* 0x000fea000383ffff */
.L_x_212:
[----:B0-----:R0:W1:Y:S02]  /*ad70*/  SYNCS.PHASECHK.TRANS64.TRYWAIT P0, [R6+URZ], R5 ;  /* 0x00000005060075a7 */ /* 0x001064000800017f */
[----:B-1----:R-:W-:Y:S05]  /*ad80*/  @!P0 NANOSLEEP.SYNCS 0x989680 ;  /* 0x009896800000895d */ /* 0x002fea0003900000 */
[----:B------:R-:W1:Y:S02]  /*ad90*/  @!P0 SYNCS.PHASECHK.TRANS64 P0, [R6+URZ], R5 ;  /* 0x00000005060085a7 */ /* 0x000e64000800007f */
[----:B-1----:R-:W-:Y:S05]  /*ada0*/  @!P0 BRA `(.L_x_212) ;  /* 0xfffffffc00f08947 */ /* 0x002fea000383ffff */
[----:B------:R-:W-:Y:S05]  /*adb0*/  BRA `(.L_x_247) ;  /* 0xfffffff000e87947 */ /* 0x000fea000383ffff */
.L_x_213:
[----:B0-----:R0:W1:Y:S02]  /*adc0*/  SYNCS.PHASECHK.TRANS64.TRYWAIT P0, [R9+URZ], R4 ;  /* 0x00000004090075a7 */ /* 0x001064000800017f */
[----:B-1----:R-:W-:Y:S05]  /*add0*/  @!P0 NANOSLEEP.SYNCS 0x989680 ;  /* 0x009896800000895d */ /* 0x002fea0003900000 */
[----:B------:R-:W1:Y:S02]  /*ade0*/  @!P0 SYNCS.PHASECHK.TRANS64 P0, [R9+URZ], R4 ;  /* 0x00000004090085a7 */ /* 0x000e64000800007f */
[----:B-1----:R-:W-:Y:S05]  /*adf0*/  @!P0 BRA `(.L_x_213) ;  /* 0xfffffffc00f08947 */ /* 0x002fea000383ffff */
[----:B------:R-:W-:Y:S05]  /*ae00*/  BRA `(.L_x_248) ;  /* 0xfffffff000f87947 */ /* 0x000fea000383ffff */
.L_x_214:
[----:B0-----:R0:W1:Y:S02]  /*ae10*/  SYNCS.PHASECHK.TRANS64.TRYWAIT P0, [R6+URZ], R5 ;  /* 0x00000005060075a7 */ /* 0x001064000800017f */
[----:B-1----:R-:W-:Y:S05]  /*ae20*/  @!P0 NANOSLEEP.SYNCS 0x989680 ;  /* 0x009896800000895d */ /* 0x002fea0003900000 */
[----:B------:R-:W1:Y:S02]  /*ae30*/  @!P0 SYNCS.PHASECHK.TRANS64 P0, [R6+URZ], R5 ;  /* 0x00000005060085a7 */ /* 0x000e64000800007f */
[----:B-1----:R-:W-:Y:S05]  /*ae40*/  @!P0 BRA `(.L_x_214) ;  /* 0xfffffffc00f08947 */ /* 0x002fea000383ffff */
[----:B------:R-:W-:Y:S05]  /*ae50*/  BRA `(.L_x_249) ;  /* 0xfffffff400087947 */ /* 0x000fea000383ffff */
.L_x_215:
[----:B0-----:R0:W1:Y:S02]  /*ae60*/  SYNCS.PHASECHK.TRANS64.TRYWAIT P0, [R9+URZ], R4 ;  /* 0x00000004090075a7 */ /* 0x001064000800017f */
[----:B-1----:R-:W-:Y:S05]  /*ae70*/  @!P0 NANOSLEEP.SYNCS 0x989680 ;  /* 0x009896800000895d */ /* 0x002fea0003900000 */
[----:B------:R-:W1:Y:S02]  /*ae80*/  @!P0 SYNCS.PHASECHK.TRANS64 P0, [R9+URZ], R4 ;  /* 0x00000004090085a7 */ /* 0x000e64000800007f */
[----:B-1----:R-:W-:Y:S05]  /*ae90*/  @!P0 BRA `(.L_x_215) ;  /* 0xfffffffc00f08947 */ /* 0x002fea000383ffff */
[----:B------:R-:W-:Y:S05]  /*aea0*/  BRA `(.L_x_250) ;  /* 0xfffffff400187947 */ /* 0x000fea000383ffff */
.L_x_216:
[----:B0-----:R0:W1:Y:S02]  /*aeb0*/  SYNCS.PHASECHK.TRANS64.TRYWAIT P0, [R6+URZ], R5 ;  /* 0x00000005060075a7 */ /* 0x001064000800017f */
[----:B-1----:R-:W-:Y:S05]  /*aec0*/  @!P0 NANOSLEEP.SYNCS 0x989680 ;  /* 0x009896800000895d */ /* 0x002fea0003900000 */
[----:B------:R-:W1:Y:S02]  /*aed0*/  @!P0 SYNCS.PHASECHK.TRANS64 P0, [R6+URZ], R5 ;  /* 0x00000005060085a7 */ /* 0x000e64000800007f */
[----:B-1----:R-:W-:Y:S05]  /*aee0*/  @!P0 BRA `(.L_x_216) ;  /* 0xfffffffc00f08947 */ /* 0x002fea000383ffff */
[----:B------:R-:W-:Y:S05]  /*aef0*/  BRA `(.L_x_251) ;  /* 0xfffffff400287947 */ /* 0x000fea000383ffff */
.L_x_217:
[----:B0-----:R0:W1:Y:S02]  /*af00*/  SYNCS.PHASECHK.TRANS64.TRYWAIT P0, [R9+URZ], R4 ;  /* 0x00000004090075a7 */ /* 0x001064000800017f */
[----:B-1----:R-:W-:Y:S05]  /*af10*/  @!P0 NANOSLEEP.SYNCS 0x989680 ;  /* 0x009896800000895d */ /* 0x002fea0003900000 */
[----:B------:R-:W1:Y:S02]  /*af20*/  @!P0 SYNCS.PHASECHK.TRANS64 P0, [R9+URZ], R4 ;  /* 0x00000004090085a7 */ /* 0x000e64000800007f */
[----:B-1----:R-:W-:Y:S05]  /*af30*/  @!P0 BRA `(.L_x_217) ;  /* 0xfffffffc00f08947 */ /* 0x002fea000383ffff */
[----:B------:R-:W-:Y:S05]  /*af40*/  BRA `(.L_x_252) ;  /* 0xfffffff400387947 */ /* 0x000fea000383ffff */
.L_x_218:
[----:B0-----:R0:W1:Y:S02]  /*af50*/  SYNCS.PHASECHK.TRANS64.TRYWAIT P0, [R6+URZ], R5 ;  /* 0x00000005060075a7 */ /* 0x001064000800017f */
[----:B-1----:R-:W-:Y:S05]  /*af60*/  @!P0 NANOSLEEP.SYNCS 0x989680 ;  /* 0x009896800000895d */ /* 0x002fea0003900000 */
[----:B------:R-:W1:Y:S02]  /*af70*/  @!P0 SYNCS.PHASECHK.TRANS64 P0, [R6+URZ], R5 ;  /* 0x00000005060085a7 */ /* 0x000e64000800007f */
[----:B-1----:R-:W-:Y:S05]  /*af80*/  @!P0 BRA `(.L_x_218) ;  /* 0xfffffffc00f08947 */ /* 0x002fea000383ffff */
[----:B------:R-:W-:Y:S05]  /*af90*/  BRA `(.L_x_253) ;  /* 0xfffffff400407947 */ /* 0x000fea000383ffff */
.L_x_254:
[----:B------:R-:W-:-:S00]  /*afa0*/  BRA `(.L_x_254) ;  /* 0xfffffffc00fc7947 */ /* 0x000fc0000383ffff */
[----:B------:R-:W-:-:S00]  /*afb0*/  NOP ;  /* 0x0000000000007918 */ /* 0x000fc00000000000 */
        /* <DEDUP_REMOVED lines=12> */
.L_x_255:


//--------------------- .nv.shared._ZN7cutlass13device_kernelINS_4gemm6kernel13GemmUniversalIN4cute5tupleIJiiiiEEENS1_10collective13CollectiveMmaINS1_37MainloopSm90TmaGmmaWarpSpecializedFP8ILi28ENS5_IJNS4_1CILi4EEENSA_ILi2EEENSA_ILi1EEEEEENS1_35KernelTmaWarpSpecializedCooperativeEEENS5_IJNSA_ILi128EEESH_NSA_ILi32EEEEEENS_12float_e4m3_tENS5_IJlSD_lEEESK_SL_NS4_8TiledMMAINS4_8MMA_AtomIJNS4_4SM904GMMA31MMA_64x128x32_F32E4M3E4M3_SS_TNILNSP_7ScaleInE1ELSR_1EEEEEENS4_6LayoutINS5_IJSC_SD_SD_EEENS5_IJSD_NSA_ILi0EEESW_EEEEENS5_IJNS4_10UnderscoreESZ_SZ_EEEEENS4_23SM90_TMA_LOAD_MULTICASTENS4_14ComposedLayoutINS4_7SwizzleILi1ELi4ELi3EEENS4_18smem_ptr_flag_bitsILi8EEENSU_INS5_IJNSA_ILi8EEESI_EEENS5_IJSI_SD_EEEEEEEvNS4_8identityES12_S1C_vS1D_EENS_8epilogue10collective6detail29Sm90TmaWarpSpecializedAdapterINS1G_15DefaultEpilogueISK_SL_SL_NS1F_6thread17LinearCombinationISK_Li1EffLNS1K_9ScaleType4KindE0ELNS_15FloatRoundStyleE2ESK_EENS1_15EpilogueDefaultEEEEEvvEEEEvNT_6ParamsE --------------------------
	.section	.nv.shared._ZN7cutlass13device_kernelINS_4gemm6kernel13GemmUniversalIN4cute5tupleIJiiiiEEENS1_10collective13CollectiveMmaINS1_37MainloopSm90TmaGmmaWarpSpecializedFP8ILi28ENS5_IJNS4_1CILi4EEENSA_ILi2EEENSA_ILi1EEEEEENS1_35KernelTmaWarpSpecializedCooperativeEEENS5_IJNSA_ILi128EEESH_NSA_ILi32EEEEEENS_12float_e4m3_tENS5_IJlSD_lEEESK_SL_NS4_8TiledMMAINS4_8MMA_AtomIJNS4_4SM904GMMA31MMA_64x128x32_F32E4M3E4M3_SS_TNILNSP_7ScaleInE1ELSR_1EEEEEENS4_6LayoutINS5_IJSC_SD_SD_EEENS5_IJSD_NSA_ILi0EEESW_EEEEENS5_IJNS4_10UnderscoreESZ_SZ_EEEEENS4_23SM90_TMA_LOAD_MULTICASTENS4_14ComposedLayoutINS4_7SwizzleILi1ELi4ELi3EEENS4_18smem_ptr_flag_bitsILi8EEENSU_INS5_IJNSA_ILi8EEESI_EEENS5_IJSI_SD_EEEEEEEvNS4_8identityES12_S1C_vS1D_EENS_8epilogue10collective6detail29Sm90TmaWarpSpecializedAdapterINS1G_15DefaultEpilogueISK_SL_SL_NS1F_6thread17LinearCombinationISK_Li1EffLNS1K_9ScaleType4KindE0ELNS_15FloatRoundStyleE2ESK_EENS1_15EpilogueDefaultEEEEEvvEEEEvNT_6ParamsE,"aw",@nobits
	.sectionflags	@""
	.align	16
	.zero		1024


//--------------------- .nv.shared.reserved.0     --------------------------
	.section	.nv.shared.reserved.0,"aw",@nobits
	.weak		__nv_reservedSMEM_offset_0_alias
	.size		__nv_reservedSMEM_offset_0_alias, 0, 0
	.other		__nv_reservedSMEM_offset_0_alias,@"STO_CUDA_RESERVED_SHARED STV_DEFAULT"
__nv_reservedSMEM_offset_0_alias:
	.zero		0


//--------------------- .nv.global                --------------------------
	.section	.nv.global,"aw",@nobits
.nv.global:
	.type		_ZN40_INTERNAL_b8bc45a7_4_k_cu_36e8ae7d_316154cute1_E,@object
	.size		_ZN40_INTERNAL_b8bc45a7_4_k_cu_36e8ae7d_316154cute1_E,(_ZN40_INTERNAL_b8bc45a7_4_k_cu_36e8ae7d_316154cuda3std3__45__cpo6cbeginE - _ZN40_INTERNAL_b8bc45a7_4_k_cu_36e8ae7d_316154cute1_E)
_ZN40_INTERNAL_b8bc45a7_4_k_cu_36e8ae7d_316154cute1_E:
	.zero		1
	.type		_ZN40_INTERNAL_b8bc45a7_4_k_cu_36e8ae7d_316154cuda3std3__45__cpo6cbeginE,@object
	.size		_ZN40_INTERNAL_b8bc45a7_4_k_cu_36e8ae7d_316154cuda3std3__45__cpo6cbeginE,(_ZN40_INTERNAL_b8bc45a7_4_k_cu_36e8ae7d_316154cuda3std3__48in_placeE - _ZN40_INTERNAL_b8bc45a7_4_k_cu_36e8ae7d_316154cuda3std3__45__cpo6cbeginE)
_ZN40_INTERNAL_b8bc45a7_4_k_cu_36e8ae7d_316154cuda3std3__45__cpo6cbeginE:
	.zero		1
	.type		_ZN40_INTERNAL_b8bc45a7_4_k_cu_36e8ae7d_316154cuda3std3__48in_placeE,@object
	.size		_ZN40_INTERNAL_b8bc45a7_4_k_cu_36e8ae7d_316154cuda3std3__48in_placeE,(_ZN40_INTERNAL_b8bc45a7_4_k_cu_36e8ae7d_316154cuda3std6ranges3__45__cpo9iter_moveE - _ZN40_INTERNAL_b8bc45a7_4_k_cu_36e8ae7d_316154cuda3std3__48in_placeE)
_ZN40_INTERNAL_b8bc45a7_4_k_cu_36e8ae7d_316154cuda3std3__48in_placeE:
	.zero		1
	.type		_ZN40_INTERNAL_b8bc45a7_4_k_cu_36e8ae7d_316154cuda3std6ranges3__45__cpo9iter_moveE,@object
	.size		_ZN40_INTERNAL_b8bc45a7_4_k_cu_36e8ae7d_316154cuda3std6ranges3__45__cpo9iter_moveE,(_ZN40_INTERNAL_b8bc45a7_4_k_cu_36e8ae7d_316154cuda3std3__45__cpo5beginE - _ZN40_INTERNAL_b8bc45a7_4_k_cu_36e8ae7d_316154cuda3std6ranges3__45__cpo9iter_moveE)
_ZN40_INTERNAL_b8bc45a7_4_k_cu_36e8ae7d_316154cuda3std6ranges3__45__cpo9iter_moveE:
	.zero		1
	.type		_ZN40_INTERNAL_b8bc45a7_4_k_cu_36e8ae7d_316154cuda3std3__45__cpo5beginE,@object
	.size		_ZN40_INTERNAL_b8bc45a7_4_k_cu_36e8ae7d_316154cuda3std3__45__cpo5beginE,(_ZN40_INTERNAL_b8bc45a7_4_k_cu_36e8ae7d_316154cuda3std3__442_GLOBAL__N__b8bc45a7_4_k_cu_36e8ae7d_316156ignoreE - _ZN40_INTERNAL_b8bc45a7_4_k_cu_36e8ae7d_316154cuda3std3__45__cpo5beginE)
_ZN40_INTERNAL_b8bc45a7_4_k_cu_36e8ae7d_316154cuda3std3__45__cpo5beginE:
	.zero		1
	.type		_ZN40_INTERNAL_b8bc45a7_4_k_cu_36e8ae7d_316154cuda3std3__442_GLOBAL__N__b8bc45a7_4_k_cu_36e8ae7d_316156ignoreE,@object
	.size		_ZN40_INTERNAL_b8bc45a7_4_k_cu_36e8ae7d_316154cuda3std3__442_GLOBAL__N__b8bc45a7_4_k_cu_36e8ae7d_316156ignoreE,(_ZN40_INTERNAL_b8bc45a7_4_k_cu_36e8ae7d_316154cute7productE - _ZN40_INTERNAL_b8bc45a7_4_k_cu_36e8ae7d_316154cuda3std3__442_GLOBAL__N__b8bc45a7_4_k_cu_36e8ae7d_316156ignoreE)
_ZN40_INTERNAL_b8bc45a7_4_k_cu_36e8ae7d_316154cuda3std3__442_GLOBAL__N__b8bc45a7_4_k_cu_36e8ae7d_316156ignoreE:
	.zero		1
	.type		_ZN40_INTERNAL_b8bc45a7_4_k_cu_36e8ae7d_316154cute7productE,@object
	.size		_ZN40_INTERNAL_b8bc45a7_4_k_cu_36e8ae7d_316154cute7productE,(_ZN40_INTERNAL_b8bc45a7_4_k_cu_36e8ae7d_316154cuda3std3__45__cpo3endE - _ZN40_INTERNAL_b8bc45a7_4_k_cu_36e8ae7d_316154cute7productE)
_ZN40_INTERNAL_b8bc45a7_4_k_cu_36e8ae7d_316154cute7productE:
	.zero		1
	.type		_ZN40_INTERNAL_b8bc45a7_4_k_cu_36e8ae7d_316154cuda3std3__45__cpo3endE,@object
	.size		_ZN40_INTERNAL_b8bc45a7_4_k_cu_36e8ae7d_316154cuda3std3__45__cpo3endE,(_ZN40_INTERNAL_b8bc45a7_4_k_cu_36e8ae7d_316154cuda3std3__419piecewise_constructE - _ZN40_INTERNAL_b8bc45a7_4_k_cu_36e8ae7d_316154cuda3std3__45__cpo3endE)
_ZN40_INTERNAL_b8bc45a7_4_k_cu_36e8ae7d_316154cuda3std3__45__cpo3endE:
	.zero		1
	.type		_ZN40_INTERNAL_b8bc45a7_4_k_cu_36e8ae7d_316154cuda3std3__419piecewise_constructE,@object
	.size		_ZN40_INTERNAL_b8bc45a7_4_k_cu_36e8ae7d_316154cuda3std3__419piecewise_constructE,(_ZN40_INTERNAL_b8bc45a7_4_k_cu_36e8ae7d_316154cuda3std3__45__cpo4cendE - _ZN40_INTERNAL_b8bc45a7_4_k_cu_36e8ae7d_316154cuda3std3__419piecewise_constructE)
_ZN40_INTERNAL_b8bc45a7_4_k_cu_36e8ae7d_316154cuda3std3__419piecewise_constructE:
	.zero		1
	.type		_ZN40_INTERNAL_b8bc45a7_4_k_cu_36e8ae7d_316154cuda3std3__45__cpo4cendE,@object
	.size		_ZN40_INTERNAL_b8bc45a7_4_k_cu_36e8ae7d_316154cuda3std3__45__cpo4cendE,(_ZN40_INTERNAL_b8bc45a7_4_k_cu_36e8ae7d_316154cuda3std6ranges3__45__cpo4swapE - _ZN40_INTERNAL_b8bc45a7_4_k_cu_36e8ae7d_316154cuda3std3__45__cpo4cendE)
_ZN40_INTERNAL_b8bc45a7_4_k_cu_36e8ae7d_316154cuda3std3__45__cpo4cendE:
	.zero		1
	.type		_ZN40_INTERNAL_b8bc45a7_4_k_cu_36e8ae7d_316154cuda3std6ranges3__45__cpo4swapE,@object
	.size		_ZN40_INTERNAL_b8bc45a7_4_k_cu_36e8ae7d_316154cuda3std6ranges3__45__cpo4swapE,(.L_7 - _ZN40_INTERNAL_b8bc45a7_4_k_cu_36e8ae7d_316154cuda3std6ranges3__45__cpo4swapE)
_ZN40_INTERNAL_b8bc45a7_4_k_cu_36e8ae7d_316154cuda3std6ranges3__45__cpo4swapE:
	.zero		1
.L_7:


//--------------------- .nv.constant0._ZN7cutlass13device_kernelINS_4gemm6kernel13GemmUniversalIN4cute5tupleIJiiiiEEENS1_10collective13CollectiveMmaINS1_37MainloopSm90TmaGmmaWarpSpecializedFP8ILi28ENS5_IJNS4_1CILi4EEENSA_ILi2EEENSA_ILi1EEEEEENS1_35KernelTmaWarpSpecializedCooperativeEEENS5_IJNSA_ILi128EEESH_NSA_ILi32EEEEEENS_12float_e4m3_tENS5_IJlSD_lEEESK_SL_NS4_8TiledMMAINS4_8MMA_AtomIJNS4_4SM904GMMA31MMA_64x128x32_F32E4M3E4M3_SS_TNILNSP_7ScaleInE1ELSR_1EEEEEENS4_6LayoutINS5_IJSC_SD_SD_EEENS5_IJSD_NSA_ILi0EEESW_EEEEENS5_IJNS4_10UnderscoreESZ_SZ_EEEEENS4_23SM90_TMA_LOAD_MULTICASTENS4_14ComposedLayoutINS4_7SwizzleILi1ELi4ELi3EEENS4_18smem_ptr_flag_bitsILi8EEENSU_INS5_IJNSA_ILi8EEESI_EEENS5_IJSI_SD_EEEEEEEvNS4_8identityES12_S1C_vS1D_EENS_8epilogue10collective6detail29Sm90TmaWarpSpecializedAdapterINS1G_15DefaultEpilogueISK_SL_SL_NS1F_6thread17LinearCombinationISK_Li1EffLNS1K_9ScaleType4KindE0ELNS_15FloatRoundStyleE2ESK_EENS1_15EpilogueDefaultEEEEEvvEEEEvNT_6ParamsE --------------------------
	.section	.nv.constant0._ZN7cutlass13device_kernelINS_4gemm6kernel13GemmUniversalIN4cute5tupleIJiiiiEEENS1_10collective13CollectiveMmaINS1_37MainloopSm90TmaGmmaWarpSpecializedFP8ILi28ENS5_IJNS4_1CILi4EEENSA_ILi2EEENSA_ILi1EEEEEENS1_35KernelTmaWarpSpecializedCooperativeEEENS5_IJNSA_ILi128EEESH_NSA_ILi32EEEEEENS_12float_e4m3_tENS5_IJlSD_lEEESK_SL_NS4_8TiledMMAINS4_8MMA_AtomIJNS4_4SM904GMMA31MMA_64x128x32_F32E4M3E4M3_SS_TNILNSP_7ScaleInE1ELSR_1EEEEEENS4_6LayoutINS5_IJSC_SD_SD_EEENS5_IJSD_NSA_ILi0EEESW_EEEEENS5_IJNS4_10UnderscoreESZ_SZ_EEEEENS4_23SM90_TMA_LOAD_MULTICASTENS4_14ComposedLayoutINS4_7SwizzleILi1ELi4ELi3EEENS4_18smem_ptr_flag_bitsILi8EEENSU_INS5_IJNSA_ILi8EEESI_EEENS5_IJSI_SD_EEEEEEEvNS4_8identityES12_S1C_vS1D_EENS_8epilogue10collective6detail29Sm90TmaWarpSpecializedAdapterINS1G_15DefaultEpilogueISK_SL_SL_NS1F_6thread17LinearCombinationISK_Li1EffLNS1K_9ScaleType4KindE0ELNS_15FloatRoundStyleE2ESK_EENS1_15EpilogueDefaultEEEEEvvEEEEvNT_6ParamsE,"a",@progbits
	.sectionflags	@""
	.align	4
.nv.constant0._ZN7cutlass13device_kernelINS_4gemm6kernel13GemmUniversalIN4cute5tupleIJiiiiEEENS1_10collective13CollectiveMmaINS1_37MainloopSm90TmaGmmaWarpSpecializedFP8ILi28ENS5_IJNS4_1CILi4EEENSA_ILi2EEENSA_ILi1EEEEEENS1_35KernelTmaWarpSpecializedCooperativeEEENS5_IJNSA_ILi128EEESH_NSA_ILi32EEEEEENS_12float_e4m3_tENS5_IJlSD_lEEESK_SL_NS4_8TiledMMAINS4_8MMA_AtomIJNS4_4SM904GMMA31MMA_64x128x32_F32E4M3E4M3_SS_TNILNSP_7ScaleInE1ELSR_1EEEEEENS4_6LayoutINS5_IJSC_SD_SD_EEENS5_IJSD_NSA_ILi0EEESW_EEEEENS5_IJNS4_10UnderscoreESZ_SZ_EEEEENS4_23SM90_TMA_LOAD_MULTICASTENS4_14ComposedLayoutINS4_7SwizzleILi1ELi4ELi3EEENS4_18smem_ptr_flag_bitsILi8EEENSU_INS5_IJNSA_ILi8EEESI_EEENS5_IJSI_SD_EEEEEEEvNS4_8identityES12_S1C_vS1D_EENS_8epilogue10collective6detail29Sm90TmaWarpSpecializedAdapterINS1G_15DefaultEpilogueISK_SL_SL_NS1F_6thread17LinearCombinationISK_Li1EffLNS1K_9ScaleType4KindE0ELNS_15FloatRoundStyleE2ESK_EENS1_15EpilogueDefaultEEEEEvvEEEEvNT_6ParamsE:
	.zero		1664


//--------------------- SYMBOLS --------------------------

	.type		.nv.reservedSmem.offset0,@object
	.size		.nv.reservedSmem.offset0,0x4
